//
// Generated by NVIDIA NVVM Compiler
//
// Compiler Build ID: CL-36424714
// Cuda compilation tools, release 13.0, V13.0.88
// Based on NVVM 20.0.0
//

.version 9.0
.target sm_100
.address_size 64

	// .globl	_Z14initGridKernelPhiim
.global .align 4 .b8 precalc_xorwow_matrix[102400];
.global .align 4 .b8 precalc_xorwow_offset_matrix[102400];
.global .align 4 .b8 mrg32k3aM1[2304];
.global .align 4 .b8 mrg32k3aM2[2304];
.global .align 4 .b8 mrg32k3aM1SubSeq[2016];
.global .align 4 .b8 mrg32k3aM2SubSeq[2016];
.global .align 4 .b8 mrg32k3aM1Seq[2304];
.global .align 4 .b8 mrg32k3aM2Seq[2304];
.const .align 8 .b8 __cr_lgamma_table[72];
// _ZZ16gameOfLifeKernelPKhPhiiE4tile has been demoted

.visible .entry _Z14initGridKernelPhiim(
	.param .u64 .ptr .align 1 _Z14initGridKernelPhiim_param_0,
	.param .u32 _Z14initGridKernelPhiim_param_1,
	.param .u32 _Z14initGridKernelPhiim_param_2,
	.param .u64 _Z14initGridKernelPhiim_param_3
)
{
	.local .align 8 .b8 	__local_depot0[48];
	.reg .b64 	%SP;
	.reg .b64 	%SPL;
	.reg .pred 	%p<67>;
	.reg .b16 	%rs<2>;
	.reg .b32 	%r<1207>;
	.reg .b32 	%f<3>;
	.reg .b64 	%rd<27>;

	mov.u64 	%SPL, __local_depot0;
	ld.param.u64 	%rd10, [_Z14initGridKernelPhiim_param_0];
	ld.param.u32 	%r542, [_Z14initGridKernelPhiim_param_1];
	ld.param.u32 	%r543, [_Z14initGridKernelPhiim_param_2];
	ld.param.u64 	%rd11, [_Z14initGridKernelPhiim_param_3];
	mov.u32 	%r545, %ctaid.x;
	mov.u32 	%r546, %ntid.x;
	mov.u32 	%r547, %tid.x;
	mad.lo.s32 	%r1, %r545, %r546, %r547;
	mov.u32 	%r548, %ctaid.y;
	mov.u32 	%r549, %ntid.y;
	mov.u32 	%r550, %tid.y;
	mad.lo.s32 	%r551, %r548, %r549, %r550;
	setp.ge.s32 	%p1, %r1, %r542;
	setp.ge.s32 	%p2, %r551, %r543;
	or.pred  	%p3, %p1, %p2;
	@%p3 bra 	$L__BB0_117;
	add.u64 	%rd1, %SPL, 0;
	mad.lo.s32 	%r552, %r542, %r551, %r1;
	cvt.s64.s32 	%rd2, %r552;
	cvt.u32.u64 	%r553, %rd11;
	xor.b32  	%r554, %r553, -1429050551;
	mul.lo.s32 	%r555, %r554, 1099087573;
	{ .reg .b32 tmp; mov.b64 {tmp, %r556}, %rd11; }
	xor.b32  	%r557, %r556, -136515619;
	mul.lo.s32 	%r558, %r557, -1703105765;
	add.s32 	%r559, %r555, %r558;
	add.s32 	%r3, %r559, 6615241;
	add.s32 	%r943, %r555, 123456789;
	st.local.v2.u32 	[%rd1], {%r3, %r943};
	xor.b32  	%r560, %r555, 362436069;
	add.s32 	%r561, %r558, 521288629;
	st.local.v2.u32 	[%rd1+8], {%r560, %r561};
	xor.b32  	%r562, %r558, 88675123;
	add.s32 	%r939, %r555, 5783321;
	st.local.v2.u32 	[%rd1+16], {%r562, %r939};
	setp.eq.s32 	%p4, %r552, 0;
	@%p4 bra 	$L__BB0_116;
	mov.b32 	%r926, 0;
	mov.u64 	%rd26, %rd2;
$L__BB0_3:
	mov.u64 	%rd3, %rd26;
	and.b64  	%rd4, %rd3, 3;
	setp.eq.s64 	%p5, %rd4, 0;
	@%p5 bra 	$L__BB0_115;
	mul.wide.u32 	%rd13, %r926, 3200;
	mov.u64 	%rd14, precalc_xorwow_matrix;
	add.s64 	%rd5, %rd14, %rd13;
	mov.b32 	%r939, 0;
	mov.u32 	%r940, %r939;
	mov.u32 	%r941, %r939;
	mov.u32 	%r942, %r939;
	mov.u32 	%r943, %r939;
	mov.u32 	%r932, %r939;
$L__BB0_5:
	mul.wide.u32 	%rd15, %r932, 4;
	add.s64 	%rd16, %rd1, %rd15;
	ld.local.u32 	%r15, [%rd16+4];
	shl.b32 	%r16, %r932, 5;
	mov.b32 	%r938, 0;
$L__BB0_6:
	.pragma "nounroll";
	shr.u32 	%r566, %r15, %r938;
	and.b32  	%r567, %r566, 1;
	setp.eq.b32 	%p6, %r567, 1;
	not.pred 	%p7, %p6;
	add.s32 	%r568, %r16, %r938;
	mul.lo.s32 	%r569, %r568, 5;
	mul.wide.u32 	%rd17, %r569, 4;
	add.s64 	%rd6, %rd5, %rd17;
	@%p7 bra 	$L__BB0_8;
	ld.global.u32 	%r570, [%rd6];
	xor.b32  	%r943, %r943, %r570;
	ld.global.u32 	%r571, [%rd6+4];
	xor.b32  	%r942, %r942, %r571;
	ld.global.u32 	%r572, [%rd6+8];
	xor.b32  	%r941, %r941, %r572;
	ld.global.u32 	%r573, [%rd6+12];
	xor.b32  	%r940, %r940, %r573;
	ld.global.u32 	%r574, [%rd6+16];
	xor.b32  	%r939, %r939, %r574;
$L__BB0_8:
	and.b32  	%r576, %r566, 2;
	setp.eq.s32 	%p8, %r576, 0;
	@%p8 bra 	$L__BB0_10;
	ld.global.u32 	%r577, [%rd6+20];
	xor.b32  	%r943, %r943, %r577;
	ld.global.u32 	%r578, [%rd6+24];
	xor.b32  	%r942, %r942, %r578;
	ld.global.u32 	%r579, [%rd6+28];
	xor.b32  	%r941, %r941, %r579;
	ld.global.u32 	%r580, [%rd6+32];
	xor.b32  	%r940, %r940, %r580;
	ld.global.u32 	%r581, [%rd6+36];
	xor.b32  	%r939, %r939, %r581;
$L__BB0_10:
	and.b32  	%r583, %r566, 4;
	setp.eq.s32 	%p9, %r583, 0;
	@%p9 bra 	$L__BB0_12;
	ld.global.u32 	%r584, [%rd6+40];
	xor.b32  	%r943, %r943, %r584;
	ld.global.u32 	%r585, [%rd6+44];
	xor.b32  	%r942, %r942, %r585;
	ld.global.u32 	%r586, [%rd6+48];
	xor.b32  	%r941, %r941, %r586;
	ld.global.u32 	%r587, [%rd6+52];
	xor.b32  	%r940, %r940, %r587;
	ld.global.u32 	%r588, [%rd6+56];
	xor.b32  	%r939, %r939, %r588;
$L__BB0_12:
	and.b32  	%r590, %r566, 8;
	setp.eq.s32 	%p10, %r590, 0;
	@%p10 bra 	$L__BB0_14;
	ld.global.u32 	%r591, [%rd6+60];
	xor.b32  	%r943, %r943, %r591;
	ld.global.u32 	%r592, [%rd6+64];
	xor.b32  	%r942, %r942, %r592;
	ld.global.u32 	%r593, [%rd6+68];
	xor.b32  	%r941, %r941, %r593;
	ld.global.u32 	%r594, [%rd6+72];
	xor.b32  	%r940, %r940, %r594;
	ld.global.u32 	%r595, [%rd6+76];
	xor.b32  	%r939, %r939, %r595;
$L__BB0_14:
	and.b32  	%r597, %r566, 16;
	setp.eq.s32 	%p11, %r597, 0;
	@%p11 bra 	$L__BB0_16;
	ld.global.u32 	%r598, [%rd6+80];
	xor.b32  	%r943, %r943, %r598;
	ld.global.u32 	%r599, [%rd6+84];
	xor.b32  	%r942, %r942, %r599;
	ld.global.u32 	%r600, [%rd6+88];
	xor.b32  	%r941, %r941, %r600;
	ld.global.u32 	%r601, [%rd6+92];
	xor.b32  	%r940, %r940, %r601;
	ld.global.u32 	%r602, [%rd6+96];
	xor.b32  	%r939, %r939, %r602;
$L__BB0_16:
	and.b32  	%r604, %r566, 32;
	setp.eq.s32 	%p12, %r604, 0;
	@%p12 bra 	$L__BB0_18;
	ld.global.u32 	%r605, [%rd6+100];
	xor.b32  	%r943, %r943, %r605;
	ld.global.u32 	%r606, [%rd6+104];
	xor.b32  	%r942, %r942, %r606;
	ld.global.u32 	%r607, [%rd6+108];
	xor.b32  	%r941, %r941, %r607;
	ld.global.u32 	%r608, [%rd6+112];
	xor.b32  	%r940, %r940, %r608;
	ld.global.u32 	%r609, [%rd6+116];
	xor.b32  	%r939, %r939, %r609;
$L__BB0_18:
	and.b32  	%r611, %r566, 64;
	setp.eq.s32 	%p13, %r611, 0;
	@%p13 bra 	$L__BB0_20;
	ld.global.u32 	%r612, [%rd6+120];
	xor.b32  	%r943, %r943, %r612;
	ld.global.u32 	%r613, [%rd6+124];
	xor.b32  	%r942, %r942, %r613;
	ld.global.u32 	%r614, [%rd6+128];
	xor.b32  	%r941, %r941, %r614;
	ld.global.u32 	%r615, [%rd6+132];
	xor.b32  	%r940, %r940, %r615;
	ld.global.u32 	%r616, [%rd6+136];
	xor.b32  	%r939, %r939, %r616;
$L__BB0_20:
	and.b32  	%r618, %r566, 128;
	setp.eq.s32 	%p14, %r618, 0;
	@%p14 bra 	$L__BB0_22;
	ld.global.u32 	%r619, [%rd6+140];
	xor.b32  	%r943, %r943, %r619;
	ld.global.u32 	%r620, [%rd6+144];
	xor.b32  	%r942, %r942, %r620;
	ld.global.u32 	%r621, [%rd6+148];
	xor.b32  	%r941, %r941, %r621;
	ld.global.u32 	%r622, [%rd6+152];
	xor.b32  	%r940, %r940, %r622;
	ld.global.u32 	%r623, [%rd6+156];
	xor.b32  	%r939, %r939, %r623;
$L__BB0_22:
	and.b32  	%r625, %r566, 256;
	setp.eq.s32 	%p15, %r625, 0;
	@%p15 bra 	$L__BB0_24;
	ld.global.u32 	%r626, [%rd6+160];
	xor.b32  	%r943, %r943, %r626;
	ld.global.u32 	%r627, [%rd6+164];
	xor.b32  	%r942, %r942, %r627;
	ld.global.u32 	%r628, [%rd6+168];
	xor.b32  	%r941, %r941, %r628;
	ld.global.u32 	%r629, [%rd6+172];
	xor.b32  	%r940, %r940, %r629;
	ld.global.u32 	%r630, [%rd6+176];
	xor.b32  	%r939, %r939, %r630;
$L__BB0_24:
	and.b32  	%r632, %r566, 512;
	setp.eq.s32 	%p16, %r632, 0;
	@%p16 bra 	$L__BB0_26;
	ld.global.u32 	%r633, [%rd6+180];
	xor.b32  	%r943, %r943, %r633;
	ld.global.u32 	%r634, [%rd6+184];
	xor.b32  	%r942, %r942, %r634;
	ld.global.u32 	%r635, [%rd6+188];
	xor.b32  	%r941, %r941, %r635;
	ld.global.u32 	%r636, [%rd6+192];
	xor.b32  	%r940, %r940, %r636;
	ld.global.u32 	%r637, [%rd6+196];
	xor.b32  	%r939, %r939, %r637;
$L__BB0_26:
	and.b32  	%r639, %r566, 1024;
	setp.eq.s32 	%p17, %r639, 0;
	@%p17 bra 	$L__BB0_28;
	ld.global.u32 	%r640, [%rd6+200];
	xor.b32  	%r943, %r943, %r640;
	ld.global.u32 	%r641, [%rd6+204];
	xor.b32  	%r942, %r942, %r641;
	ld.global.u32 	%r642, [%rd6+208];
	xor.b32  	%r941, %r941, %r642;
	ld.global.u32 	%r643, [%rd6+212];
	xor.b32  	%r940, %r940, %r643;
	ld.global.u32 	%r644, [%rd6+216];
	xor.b32  	%r939, %r939, %r644;
$L__BB0_28:
	and.b32  	%r646, %r566, 2048;
	setp.eq.s32 	%p18, %r646, 0;
	@%p18 bra 	$L__BB0_30;
	ld.global.u32 	%r647, [%rd6+220];
	xor.b32  	%r943, %r943, %r647;
	ld.global.u32 	%r648, [%rd6+224];
	xor.b32  	%r942, %r942, %r648;
	ld.global.u32 	%r649, [%rd6+228];
	xor.b32  	%r941, %r941, %r649;
	ld.global.u32 	%r650, [%rd6+232];
	xor.b32  	%r940, %r940, %r650;
	ld.global.u32 	%r651, [%rd6+236];
	xor.b32  	%r939, %r939, %r651;
$L__BB0_30:
	and.b32  	%r653, %r566, 4096;
	setp.eq.s32 	%p19, %r653, 0;
	@%p19 bra 	$L__BB0_32;
	ld.global.u32 	%r654, [%rd6+240];
	xor.b32  	%r943, %r943, %r654;
	ld.global.u32 	%r655, [%rd6+244];
	xor.b32  	%r942, %r942, %r655;
	ld.global.u32 	%r656, [%rd6+248];
	xor.b32  	%r941, %r941, %r656;
	ld.global.u32 	%r657, [%rd6+252];
	xor.b32  	%r940, %r940, %r657;
	ld.global.u32 	%r658, [%rd6+256];
	xor.b32  	%r939, %r939, %r658;
$L__BB0_32:
	and.b32  	%r660, %r566, 8192;
	setp.eq.s32 	%p20, %r660, 0;
	@%p20 bra 	$L__BB0_34;
	ld.global.u32 	%r661, [%rd6+260];
	xor.b32  	%r943, %r943, %r661;
	ld.global.u32 	%r662, [%rd6+264];
	xor.b32  	%r942, %r942, %r662;
	ld.global.u32 	%r663, [%rd6+268];
	xor.b32  	%r941, %r941, %r663;
	ld.global.u32 	%r664, [%rd6+272];
	xor.b32  	%r940, %r940, %r664;
	ld.global.u32 	%r665, [%rd6+276];
	xor.b32  	%r939, %r939, %r665;
$L__BB0_34:
	and.b32  	%r667, %r566, 16384;
	setp.eq.s32 	%p21, %r667, 0;
	@%p21 bra 	$L__BB0_36;
	ld.global.u32 	%r668, [%rd6+280];
	xor.b32  	%r943, %r943, %r668;
	ld.global.u32 	%r669, [%rd6+284];
	xor.b32  	%r942, %r942, %r669;
	ld.global.u32 	%r670, [%rd6+288];
	xor.b32  	%r941, %r941, %r670;
	ld.global.u32 	%r671, [%rd6+292];
	xor.b32  	%r940, %r940, %r671;
	ld.global.u32 	%r672, [%rd6+296];
	xor.b32  	%r939, %r939, %r672;
$L__BB0_36:
	and.b32  	%r674, %r566, 32768;
	setp.eq.s32 	%p22, %r674, 0;
	@%p22 bra 	$L__BB0_38;
	ld.global.u32 	%r675, [%rd6+300];
	xor.b32  	%r943, %r943, %r675;
	ld.global.u32 	%r676, [%rd6+304];
	xor.b32  	%r942, %r942, %r676;
	ld.global.u32 	%r677, [%rd6+308];
	xor.b32  	%r941, %r941, %r677;
	ld.global.u32 	%r678, [%rd6+312];
	xor.b32  	%r940, %r940, %r678;
	ld.global.u32 	%r679, [%rd6+316];
	xor.b32  	%r939, %r939, %r679;
$L__BB0_38:
	add.s32 	%r938, %r938, 16;
	setp.ne.s32 	%p23, %r938, 32;
	@%p23 bra 	$L__BB0_6;
	mad.lo.s32 	%r680, %r932, -31, %r16;
	add.s32 	%r932, %r680, 1;
	setp.ne.s32 	%p24, %r932, 5;
	@%p24 bra 	$L__BB0_5;
	st.local.u32 	[%rd1+4], %r943;
	st.local.v2.u32 	[%rd1+8], {%r942, %r941};
	st.local.v2.u32 	[%rd1+16], {%r940, %r939};
	setp.eq.s64 	%p25, %rd4, 1;
	@%p25 bra 	$L__BB0_115;
	mov.b32 	%r939, 0;
	mov.u32 	%r1032, %r939;
	mov.u32 	%r1033, %r939;
	mov.u32 	%r1034, %r939;
	mov.u32 	%r943, %r939;
	mov.u32 	%r1024, %r939;
$L__BB0_42:
	mul.wide.u32 	%rd18, %r1024, 4;
	add.s64 	%rd19, %rd1, %rd18;
	ld.local.u32 	%r191, [%rd19+4];
	shl.b32 	%r192, %r1024, 5;
	mov.b32 	%r1030, 0;
$L__BB0_43:
	.pragma "nounroll";
	shr.u32 	%r683, %r191, %r1030;
	and.b32  	%r684, %r683, 1;
	setp.eq.b32 	%p26, %r684, 1;
	not.pred 	%p27, %p26;
	add.s32 	%r685, %r192, %r1030;
	mul.lo.s32 	%r686, %r685, 5;
	mul.wide.u32 	%rd20, %r686, 4;
	add.s64 	%rd7, %rd5, %rd20;
	@%p27 bra 	$L__BB0_45;
	ld.global.u32 	%r687, [%rd7];
	xor.b32  	%r943, %r943, %r687;
	ld.global.u32 	%r688, [%rd7+4];
	xor.b32  	%r1034, %r1034, %r688;
	ld.global.u32 	%r689, [%rd7+8];
	xor.b32  	%r1033, %r1033, %r689;
	ld.global.u32 	%r690, [%rd7+12];
	xor.b32  	%r1032, %r1032, %r690;
	ld.global.u32 	%r691, [%rd7+16];
	xor.b32  	%r939, %r939, %r691;
$L__BB0_45:
	and.b32  	%r693, %r683, 2;
	setp.eq.s32 	%p28, %r693, 0;
	@%p28 bra 	$L__BB0_47;
	ld.global.u32 	%r694, [%rd7+20];
	xor.b32  	%r943, %r943, %r694;
	ld.global.u32 	%r695, [%rd7+24];
	xor.b32  	%r1034, %r1034, %r695;
	ld.global.u32 	%r696, [%rd7+28];
	xor.b32  	%r1033, %r1033, %r696;
	ld.global.u32 	%r697, [%rd7+32];
	xor.b32  	%r1032, %r1032, %r697;
	ld.global.u32 	%r698, [%rd7+36];
	xor.b32  	%r939, %r939, %r698;
$L__BB0_47:
	and.b32  	%r700, %r683, 4;
	setp.eq.s32 	%p29, %r700, 0;
	@%p29 bra 	$L__BB0_49;
	ld.global.u32 	%r701, [%rd7+40];
	xor.b32  	%r943, %r943, %r701;
	ld.global.u32 	%r702, [%rd7+44];
	xor.b32  	%r1034, %r1034, %r702;
	ld.global.u32 	%r703, [%rd7+48];
	xor.b32  	%r1033, %r1033, %r703;
	ld.global.u32 	%r704, [%rd7+52];
	xor.b32  	%r1032, %r1032, %r704;
	ld.global.u32 	%r705, [%rd7+56];
	xor.b32  	%r939, %r939, %r705;
$L__BB0_49:
	and.b32  	%r707, %r683, 8;
	setp.eq.s32 	%p30, %r707, 0;
	@%p30 bra 	$L__BB0_51;
	ld.global.u32 	%r708, [%rd7+60];
	xor.b32  	%r943, %r943, %r708;
	ld.global.u32 	%r709, [%rd7+64];
	xor.b32  	%r1034, %r1034, %r709;
	ld.global.u32 	%r710, [%rd7+68];
	xor.b32  	%r1033, %r1033, %r710;
	ld.global.u32 	%r711, [%rd7+72];
	xor.b32  	%r1032, %r1032, %r711;
	ld.global.u32 	%r712, [%rd7+76];
	xor.b32  	%r939, %r939, %r712;
$L__BB0_51:
	and.b32  	%r714, %r683, 16;
	setp.eq.s32 	%p31, %r714, 0;
	@%p31 bra 	$L__BB0_53;
	ld.global.u32 	%r715, [%rd7+80];
	xor.b32  	%r943, %r943, %r715;
	ld.global.u32 	%r716, [%rd7+84];
	xor.b32  	%r1034, %r1034, %r716;
	ld.global.u32 	%r717, [%rd7+88];
	xor.b32  	%r1033, %r1033, %r717;
	ld.global.u32 	%r718, [%rd7+92];
	xor.b32  	%r1032, %r1032, %r718;
	ld.global.u32 	%r719, [%rd7+96];
	xor.b32  	%r939, %r939, %r719;
$L__BB0_53:
	and.b32  	%r721, %r683, 32;
	setp.eq.s32 	%p32, %r721, 0;
	@%p32 bra 	$L__BB0_55;
	ld.global.u32 	%r722, [%rd7+100];
	xor.b32  	%r943, %r943, %r722;
	ld.global.u32 	%r723, [%rd7+104];
	xor.b32  	%r1034, %r1034, %r723;
	ld.global.u32 	%r724, [%rd7+108];
	xor.b32  	%r1033, %r1033, %r724;
	ld.global.u32 	%r725, [%rd7+112];
	xor.b32  	%r1032, %r1032, %r725;
	ld.global.u32 	%r726, [%rd7+116];
	xor.b32  	%r939, %r939, %r726;
$L__BB0_55:
	and.b32  	%r728, %r683, 64;
	setp.eq.s32 	%p33, %r728, 0;
	@%p33 bra 	$L__BB0_57;
	ld.global.u32 	%r729, [%rd7+120];
	xor.b32  	%r943, %r943, %r729;
	ld.global.u32 	%r730, [%rd7+124];
	xor.b32  	%r1034, %r1034, %r730;
	ld.global.u32 	%r731, [%rd7+128];
	xor.b32  	%r1033, %r1033, %r731;
	ld.global.u32 	%r732, [%rd7+132];
	xor.b32  	%r1032, %r1032, %r732;
	ld.global.u32 	%r733, [%rd7+136];
	xor.b32  	%r939, %r939, %r733;
$L__BB0_57:
	and.b32  	%r735, %r683, 128;
	setp.eq.s32 	%p34, %r735, 0;
	@%p34 bra 	$L__BB0_59;
	ld.global.u32 	%r736, [%rd7+140];
	xor.b32  	%r943, %r943, %r736;
	ld.global.u32 	%r737, [%rd7+144];
	xor.b32  	%r1034, %r1034, %r737;
	ld.global.u32 	%r738, [%rd7+148];
	xor.b32  	%r1033, %r1033, %r738;
	ld.global.u32 	%r739, [%rd7+152];
	xor.b32  	%r1032, %r1032, %r739;
	ld.global.u32 	%r740, [%rd7+156];
	xor.b32  	%r939, %r939, %r740;
$L__BB0_59:
	and.b32  	%r742, %r683, 256;
	setp.eq.s32 	%p35, %r742, 0;
	@%p35 bra 	$L__BB0_61;
	ld.global.u32 	%r743, [%rd7+160];
	xor.b32  	%r943, %r943, %r743;
	ld.global.u32 	%r744, [%rd7+164];
	xor.b32  	%r1034, %r1034, %r744;
	ld.global.u32 	%r745, [%rd7+168];
	xor.b32  	%r1033, %r1033, %r745;
	ld.global.u32 	%r746, [%rd7+172];
	xor.b32  	%r1032, %r1032, %r746;
	ld.global.u32 	%r747, [%rd7+176];
	xor.b32  	%r939, %r939, %r747;
$L__BB0_61:
	and.b32  	%r749, %r683, 512;
	setp.eq.s32 	%p36, %r749, 0;
	@%p36 bra 	$L__BB0_63;
	ld.global.u32 	%r750, [%rd7+180];
	xor.b32  	%r943, %r943, %r750;
	ld.global.u32 	%r751, [%rd7+184];
	xor.b32  	%r1034, %r1034, %r751;
	ld.global.u32 	%r752, [%rd7+188];
	xor.b32  	%r1033, %r1033, %r752;
	ld.global.u32 	%r753, [%rd7+192];
	xor.b32  	%r1032, %r1032, %r753;
	ld.global.u32 	%r754, [%rd7+196];
	xor.b32  	%r939, %r939, %r754;
$L__BB0_63:
	and.b32  	%r756, %r683, 1024;
	setp.eq.s32 	%p37, %r756, 0;
	@%p37 bra 	$L__BB0_65;
	ld.global.u32 	%r757, [%rd7+200];
	xor.b32  	%r943, %r943, %r757;
	ld.global.u32 	%r758, [%rd7+204];
	xor.b32  	%r1034, %r1034, %r758;
	ld.global.u32 	%r759, [%rd7+208];
	xor.b32  	%r1033, %r1033, %r759;
	ld.global.u32 	%r760, [%rd7+212];
	xor.b32  	%r1032, %r1032, %r760;
	ld.global.u32 	%r761, [%rd7+216];
	xor.b32  	%r939, %r939, %r761;
$L__BB0_65:
	and.b32  	%r763, %r683, 2048;
	setp.eq.s32 	%p38, %r763, 0;
	@%p38 bra 	$L__BB0_67;
	ld.global.u32 	%r764, [%rd7+220];
	xor.b32  	%r943, %r943, %r764;
	ld.global.u32 	%r765, [%rd7+224];
	xor.b32  	%r1034, %r1034, %r765;
	ld.global.u32 	%r766, [%rd7+228];
	xor.b32  	%r1033, %r1033, %r766;
	ld.global.u32 	%r767, [%rd7+232];
	xor.b32  	%r1032, %r1032, %r767;
	ld.global.u32 	%r768, [%rd7+236];
	xor.b32  	%r939, %r939, %r768;
$L__BB0_67:
	and.b32  	%r770, %r683, 4096;
	setp.eq.s32 	%p39, %r770, 0;
	@%p39 bra 	$L__BB0_69;
	ld.global.u32 	%r771, [%rd7+240];
	xor.b32  	%r943, %r943, %r771;
	ld.global.u32 	%r772, [%rd7+244];
	xor.b32  	%r1034, %r1034, %r772;
	ld.global.u32 	%r773, [%rd7+248];
	xor.b32  	%r1033, %r1033, %r773;
	ld.global.u32 	%r774, [%rd7+252];
	xor.b32  	%r1032, %r1032, %r774;
	ld.global.u32 	%r775, [%rd7+256];
	xor.b32  	%r939, %r939, %r775;
$L__BB0_69:
	and.b32  	%r777, %r683, 8192;
	setp.eq.s32 	%p40, %r777, 0;
	@%p40 bra 	$L__BB0_71;
	ld.global.u32 	%r778, [%rd7+260];
	xor.b32  	%r943, %r943, %r778;
	ld.global.u32 	%r779, [%rd7+264];
	xor.b32  	%r1034, %r1034, %r779;
	ld.global.u32 	%r780, [%rd7+268];
	xor.b32  	%r1033, %r1033, %r780;
	ld.global.u32 	%r781, [%rd7+272];
	xor.b32  	%r1032, %r1032, %r781;
	ld.global.u32 	%r782, [%rd7+276];
	xor.b32  	%r939, %r939, %r782;
$L__BB0_71:
	and.b32  	%r784, %r683, 16384;
	setp.eq.s32 	%p41, %r784, 0;
	@%p41 bra 	$L__BB0_73;
	ld.global.u32 	%r785, [%rd7+280];
	xor.b32  	%r943, %r943, %r785;
	ld.global.u32 	%r786, [%rd7+284];
	xor.b32  	%r1034, %r1034, %r786;
	ld.global.u32 	%r787, [%rd7+288];
	xor.b32  	%r1033, %r1033, %r787;
	ld.global.u32 	%r788, [%rd7+292];
	xor.b32  	%r1032, %r1032, %r788;
	ld.global.u32 	%r789, [%rd7+296];
	xor.b32  	%r939, %r939, %r789;
$L__BB0_73:
	and.b32  	%r791, %r683, 32768;
	setp.eq.s32 	%p42, %r791, 0;
	@%p42 bra 	$L__BB0_75;
	ld.global.u32 	%r792, [%rd7+300];
	xor.b32  	%r943, %r943, %r792;
	ld.global.u32 	%r793, [%rd7+304];
	xor.b32  	%r1034, %r1034, %r793;
	ld.global.u32 	%r794, [%rd7+308];
	xor.b32  	%r1033, %r1033, %r794;
	ld.global.u32 	%r795, [%rd7+312];
	xor.b32  	%r1032, %r1032, %r795;
	ld.global.u32 	%r796, [%rd7+316];
	xor.b32  	%r939, %r939, %r796;
$L__BB0_75:
	add.s32 	%r1030, %r1030, 16;
	setp.ne.s32 	%p43, %r1030, 32;
	@%p43 bra 	$L__BB0_43;
	mad.lo.s32 	%r797, %r1024, -31, %r192;
	add.s32 	%r1024, %r797, 1;
	setp.ne.s32 	%p44, %r1024, 5;
	@%p44 bra 	$L__BB0_42;
	st.local.u32 	[%rd1+4], %r943;
	st.local.v2.u32 	[%rd1+8], {%r1034, %r1033};
	st.local.v2.u32 	[%rd1+16], {%r1032, %r939};
	setp.ne.s64 	%p45, %rd4, 3;
	@%p45 bra 	$L__BB0_115;
	mov.b32 	%r939, 0;
	mov.u32 	%r1124, %r939;
	mov.u32 	%r1125, %r939;
	mov.u32 	%r1126, %r939;
	mov.u32 	%r943, %r939;
	mov.u32 	%r1116, %r939;
$L__BB0_79:
	mul.wide.u32 	%rd21, %r1116, 4;
	add.s64 	%rd22, %rd1, %rd21;
	ld.local.u32 	%r367, [%rd22+4];
	shl.b32 	%r368, %r1116, 5;
	mov.b32 	%r1122, 0;
$L__BB0_80:
	.pragma "nounroll";
	shr.u32 	%r800, %r367, %r1122;
	and.b32  	%r801, %r800, 1;
	setp.eq.b32 	%p46, %r801, 1;
	not.pred 	%p47, %p46;
	add.s32 	%r802, %r368, %r1122;
	mul.lo.s32 	%r803, %r802, 5;
	mul.wide.u32 	%rd23, %r803, 4;
	add.s64 	%rd8, %rd5, %rd23;
	@%p47 bra 	$L__BB0_82;
	ld.global.u32 	%r804, [%rd8];
	xor.b32  	%r943, %r943, %r804;
	ld.global.u32 	%r805, [%rd8+4];
	xor.b32  	%r1126, %r1126, %r805;
	ld.global.u32 	%r806, [%rd8+8];
	xor.b32  	%r1125, %r1125, %r806;
	ld.global.u32 	%r807, [%rd8+12];
	xor.b32  	%r1124, %r1124, %r807;
	ld.global.u32 	%r808, [%rd8+16];
	xor.b32  	%r939, %r939, %r808;
$L__BB0_82:
	and.b32  	%r810, %r800, 2;
	setp.eq.s32 	%p48, %r810, 0;
	@%p48 bra 	$L__BB0_84;
	ld.global.u32 	%r811, [%rd8+20];
	xor.b32  	%r943, %r943, %r811;
	ld.global.u32 	%r812, [%rd8+24];
	xor.b32  	%r1126, %r1126, %r812;
	ld.global.u32 	%r813, [%rd8+28];
	xor.b32  	%r1125, %r1125, %r813;
	ld.global.u32 	%r814, [%rd8+32];
	xor.b32  	%r1124, %r1124, %r814;
	ld.global.u32 	%r815, [%rd8+36];
	xor.b32  	%r939, %r939, %r815;
$L__BB0_84:
	and.b32  	%r817, %r800, 4;
	setp.eq.s32 	%p49, %r817, 0;
	@%p49 bra 	$L__BB0_86;
	ld.global.u32 	%r818, [%rd8+40];
	xor.b32  	%r943, %r943, %r818;
	ld.global.u32 	%r819, [%rd8+44];
	xor.b32  	%r1126, %r1126, %r819;
	ld.global.u32 	%r820, [%rd8+48];
	xor.b32  	%r1125, %r1125, %r820;
	ld.global.u32 	%r821, [%rd8+52];
	xor.b32  	%r1124, %r1124, %r821;
	ld.global.u32 	%r822, [%rd8+56];
	xor.b32  	%r939, %r939, %r822;
$L__BB0_86:
	and.b32  	%r824, %r800, 8;
	setp.eq.s32 	%p50, %r824, 0;
	@%p50 bra 	$L__BB0_88;
	ld.global.u32 	%r825, [%rd8+60];
	xor.b32  	%r943, %r943, %r825;
	ld.global.u32 	%r826, [%rd8+64];
	xor.b32  	%r1126, %r1126, %r826;
	ld.global.u32 	%r827, [%rd8+68];
	xor.b32  	%r1125, %r1125, %r827;
	ld.global.u32 	%r828, [%rd8+72];
	xor.b32  	%r1124, %r1124, %r828;
	ld.global.u32 	%r829, [%rd8+76];
	xor.b32  	%r939, %r939, %r829;
$L__BB0_88:
	and.b32  	%r831, %r800, 16;
	setp.eq.s32 	%p51, %r831, 0;
	@%p51 bra 	$L__BB0_90;
	ld.global.u32 	%r832, [%rd8+80];
	xor.b32  	%r943, %r943, %r832;
	ld.global.u32 	%r833, [%rd8+84];
	xor.b32  	%r1126, %r1126, %r833;
	ld.global.u32 	%r834, [%rd8+88];
	xor.b32  	%r1125, %r1125, %r834;
	ld.global.u32 	%r835, [%rd8+92];
	xor.b32  	%r1124, %r1124, %r835;
	ld.global.u32 	%r836, [%rd8+96];
	xor.b32  	%r939, %r939, %r836;
$L__BB0_90:
	and.b32  	%r838, %r800, 32;
	setp.eq.s32 	%p52, %r838, 0;
	@%p52 bra 	$L__BB0_92;
	ld.global.u32 	%r839, [%rd8+100];
	xor.b32  	%r943, %r943, %r839;
	ld.global.u32 	%r840, [%rd8+104];
	xor.b32  	%r1126, %r1126, %r840;
	ld.global.u32 	%r841, [%rd8+108];
	xor.b32  	%r1125, %r1125, %r841;
	ld.global.u32 	%r842, [%rd8+112];
	xor.b32  	%r1124, %r1124, %r842;
	ld.global.u32 	%r843, [%rd8+116];
	xor.b32  	%r939, %r939, %r843;
$L__BB0_92:
	and.b32  	%r845, %r800, 64;
	setp.eq.s32 	%p53, %r845, 0;
	@%p53 bra 	$L__BB0_94;
	ld.global.u32 	%r846, [%rd8+120];
	xor.b32  	%r943, %r943, %r846;
	ld.global.u32 	%r847, [%rd8+124];
	xor.b32  	%r1126, %r1126, %r847;
	ld.global.u32 	%r848, [%rd8+128];
	xor.b32  	%r1125, %r1125, %r848;
	ld.global.u32 	%r849, [%rd8+132];
	xor.b32  	%r1124, %r1124, %r849;
	ld.global.u32 	%r850, [%rd8+136];
	xor.b32  	%r939, %r939, %r850;
$L__BB0_94:
	and.b32  	%r852, %r800, 128;
	setp.eq.s32 	%p54, %r852, 0;
	@%p54 bra 	$L__BB0_96;
	ld.global.u32 	%r853, [%rd8+140];
	xor.b32  	%r943, %r943, %r853;
	ld.global.u32 	%r854, [%rd8+144];
	xor.b32  	%r1126, %r1126, %r854;
	ld.global.u32 	%r855, [%rd8+148];
	xor.b32  	%r1125, %r1125, %r855;
	ld.global.u32 	%r856, [%rd8+152];
	xor.b32  	%r1124, %r1124, %r856;
	ld.global.u32 	%r857, [%rd8+156];
	xor.b32  	%r939, %r939, %r857;
$L__BB0_96:
	and.b32  	%r859, %r800, 256;
	setp.eq.s32 	%p55, %r859, 0;
	@%p55 bra 	$L__BB0_98;
	ld.global.u32 	%r860, [%rd8+160];
	xor.b32  	%r943, %r943, %r860;
	ld.global.u32 	%r861, [%rd8+164];
	xor.b32  	%r1126, %r1126, %r861;
	ld.global.u32 	%r862, [%rd8+168];
	xor.b32  	%r1125, %r1125, %r862;
	ld.global.u32 	%r863, [%rd8+172];
	xor.b32  	%r1124, %r1124, %r863;
	ld.global.u32 	%r864, [%rd8+176];
	xor.b32  	%r939, %r939, %r864;
$L__BB0_98:
	and.b32  	%r866, %r800, 512;
	setp.eq.s32 	%p56, %r866, 0;
	@%p56 bra 	$L__BB0_100;
	ld.global.u32 	%r867, [%rd8+180];
	xor.b32  	%r943, %r943, %r867;
	ld.global.u32 	%r868, [%rd8+184];
	xor.b32  	%r1126, %r1126, %r868;
	ld.global.u32 	%r869, [%rd8+188];
	xor.b32  	%r1125, %r1125, %r869;
	ld.global.u32 	%r870, [%rd8+192];
	xor.b32  	%r1124, %r1124, %r870;
	ld.global.u32 	%r871, [%rd8+196];
	xor.b32  	%r939, %r939, %r871;
$L__BB0_100:
	and.b32  	%r873, %r800, 1024;
	setp.eq.s32 	%p57, %r873, 0;
	@%p57 bra 	$L__BB0_102;
	ld.global.u32 	%r874, [%rd8+200];
	xor.b32  	%r943, %r943, %r874;
	ld.global.u32 	%r875, [%rd8+204];
	xor.b32  	%r1126, %r1126, %r875;
	ld.global.u32 	%r876, [%rd8+208];
	xor.b32  	%r1125, %r1125, %r876;
	ld.global.u32 	%r877, [%rd8+212];
	xor.b32  	%r1124, %r1124, %r877;
	ld.global.u32 	%r878, [%rd8+216];
	xor.b32  	%r939, %r939, %r878;
$L__BB0_102:
	and.b32  	%r880, %r800, 2048;
	setp.eq.s32 	%p58, %r880, 0;
	@%p58 bra 	$L__BB0_104;
	ld.global.u32 	%r881, [%rd8+220];
	xor.b32  	%r943, %r943, %r881;
	ld.global.u32 	%r882, [%rd8+224];
	xor.b32  	%r1126, %r1126, %r882;
	ld.global.u32 	%r883, [%rd8+228];
	xor.b32  	%r1125, %r1125, %r883;
	ld.global.u32 	%r884, [%rd8+232];
	xor.b32  	%r1124, %r1124, %r884;
	ld.global.u32 	%r885, [%rd8+236];
	xor.b32  	%r939, %r939, %r885;
$L__BB0_104:
	and.b32  	%r887, %r800, 4096;
	setp.eq.s32 	%p59, %r887, 0;
	@%p59 bra 	$L__BB0_106;
	ld.global.u32 	%r888, [%rd8+240];
	xor.b32  	%r943, %r943, %r888;
	ld.global.u32 	%r889, [%rd8+244];
	xor.b32  	%r1126, %r1126, %r889;
	ld.global.u32 	%r890, [%rd8+248];
	xor.b32  	%r1125, %r1125, %r890;
	ld.global.u32 	%r891, [%rd8+252];
	xor.b32  	%r1124, %r1124, %r891;
	ld.global.u32 	%r892, [%rd8+256];
	xor.b32  	%r939, %r939, %r892;
$L__BB0_106:
	and.b32  	%r894, %r800, 8192;
	setp.eq.s32 	%p60, %r894, 0;
	@%p60 bra 	$L__BB0_108;
	ld.global.u32 	%r895, [%rd8+260];
	xor.b32  	%r943, %r943, %r895;
	ld.global.u32 	%r896, [%rd8+264];
	xor.b32  	%r1126, %r1126, %r896;
	ld.global.u32 	%r897, [%rd8+268];
	xor.b32  	%r1125, %r1125, %r897;
	ld.global.u32 	%r898, [%rd8+272];
	xor.b32  	%r1124, %r1124, %r898;
	ld.global.u32 	%r899, [%rd8+276];
	xor.b32  	%r939, %r939, %r899;
$L__BB0_108:
	and.b32  	%r901, %r800, 16384;
	setp.eq.s32 	%p61, %r901, 0;
	@%p61 bra 	$L__BB0_110;
	ld.global.u32 	%r902, [%rd8+280];
	xor.b32  	%r943, %r943, %r902;
	ld.global.u32 	%r903, [%rd8+284];
	xor.b32  	%r1126, %r1126, %r903;
	ld.global.u32 	%r904, [%rd8+288];
	xor.b32  	%r1125, %r1125, %r904;
	ld.global.u32 	%r905, [%rd8+292];
	xor.b32  	%r1124, %r1124, %r905;
	ld.global.u32 	%r906, [%rd8+296];
	xor.b32  	%r939, %r939, %r906;
$L__BB0_110:
	and.b32  	%r908, %r800, 32768;
	setp.eq.s32 	%p62, %r908, 0;
	@%p62 bra 	$L__BB0_112;
	ld.global.u32 	%r909, [%rd8+300];
	xor.b32  	%r943, %r943, %r909;
	ld.global.u32 	%r910, [%rd8+304];
	xor.b32  	%r1126, %r1126, %r910;
	ld.global.u32 	%r911, [%rd8+308];
	xor.b32  	%r1125, %r1125, %r911;
	ld.global.u32 	%r912, [%rd8+312];
	xor.b32  	%r1124, %r1124, %r912;
	ld.global.u32 	%r913, [%rd8+316];
	xor.b32  	%r939, %r939, %r913;
$L__BB0_112:
	add.s32 	%r1122, %r1122, 16;
	setp.ne.s32 	%p63, %r1122, 32;
	@%p63 bra 	$L__BB0_80;
	mad.lo.s32 	%r914, %r1116, -31, %r368;
	add.s32 	%r1116, %r914, 1;
	setp.ne.s32 	%p64, %r1116, 5;
	@%p64 bra 	$L__BB0_79;
	st.local.u32 	[%rd1+4], %r943;
	st.local.v2.u32 	[%rd1+8], {%r1126, %r1125};
	st.local.v2.u32 	[%rd1+16], {%r1124, %r939};
$L__BB0_115:
	shr.u64 	%rd26, %rd3, 2;
	add.s32 	%r926, %r926, 1;
	setp.gt.u64 	%p65, %rd3, 3;
	@%p65 bra 	$L__BB0_3;
$L__BB0_116:
	shr.u32 	%r915, %r943, 2;
	xor.b32  	%r916, %r915, %r943;
	shl.b32 	%r917, %r939, 4;
	shl.b32 	%r918, %r916, 1;
	xor.b32  	%r919, %r918, %r917;
	xor.b32  	%r920, %r919, %r916;
	xor.b32  	%r921, %r920, %r939;
	add.s32 	%r922, %r3, %r921;
	add.s32 	%r923, %r922, 362437;
	cvt.rn.f32.u32 	%f1, %r923;
	fma.rn.f32 	%f2, %f1, 0f2F800000, 0f2F000000;
	setp.lt.f32 	%p66, %f2, 0f3E99999A;
	selp.u16 	%rs1, 1, 0, %p66;
	cvta.to.global.u64 	%rd24, %rd10;
	add.s64 	%rd25, %rd24, %rd2;
	st.global.u8 	[%rd25], %rs1;
$L__BB0_117:
	ret;

}
	// .globl	_Z16gameOfLifeKernelPKhPhii
.visible .entry _Z16gameOfLifeKernelPKhPhii(
	.param .u64 .ptr .align 1 _Z16gameOfLifeKernelPKhPhii_param_0,
	.param .u64 .ptr .align 1 _Z16gameOfLifeKernelPKhPhii_param_1,
	.param .u32 _Z16gameOfLifeKernelPKhPhii_param_2,
	.param .u32 _Z16gameOfLifeKernelPKhPhii_param_3
)
{
	.reg .pred 	%p<27>;
	.reg .b16 	%rs<13>;
	.reg .b32 	%r<80>;
	.reg .b64 	%rd<25>;
	// demoted variable
	.shared .align 1 .b8 _ZZ16gameOfLifeKernelPKhPhiiE4tile[324];
	ld.param.u64 	%rd3, [_Z16gameOfLifeKernelPKhPhii_param_0];
	ld.param.u64 	%rd2, [_Z16gameOfLifeKernelPKhPhii_param_1];
	ld.param.u32 	%r14, [_Z16gameOfLifeKernelPKhPhii_param_2];
	ld.param.u32 	%r16, [_Z16gameOfLifeKernelPKhPhii_param_3];
	cvta.to.global.u64 	%rd1, %rd3;
	mov.u32 	%r17, %ctaid.x;
	mov.u32 	%r1, %ntid.x;
	mov.u32 	%r2, %tid.x;
	mad.lo.s32 	%r3, %r17, %r1, %r2;
	mov.u32 	%r18, %ctaid.y;
	mov.u32 	%r4, %ntid.y;
	mov.u32 	%r5, %tid.y;
	mad.lo.s32 	%r19, %r18, %r4, %r5;
	setp.lt.s32 	%p2, %r3, %r14;
	setp.lt.s32 	%p3, %r19, %r16;
	and.pred  	%p1, %p2, %p3;
	mov.u32 	%r20, _ZZ16gameOfLifeKernelPKhPhiiE4tile;
	mad.lo.s32 	%r7, %r5, 18, %r20;
	add.s32 	%r21, %r2, %r7;
	add.s32 	%r8, %r21, 18;
	not.pred 	%p4, %p1;
	@%p4 bra 	$L__BB1_2;
	mad.lo.s32 	%r22, %r14, %r19, %r3;
	cvt.s64.s32 	%rd4, %r22;
	add.s64 	%rd5, %rd1, %rd4;
	ld.global.u8 	%rs1, [%rd5];
	st.shared.u8 	[%r8+1], %rs1;
$L__BB1_2:
	setp.ne.s32 	%p5, %r2, 0;
	@%p5 bra 	$L__BB1_4;
	add.s32 	%r23, %r3, %r14;
	add.s32 	%r24, %r23, -1;
	rem.s32 	%r25, %r24, %r14;
	mad.lo.s32 	%r26, %r14, %r19, %r25;
	cvt.s64.s32 	%rd6, %r26;
	add.s64 	%rd7, %rd1, %rd6;
	ld.global.u8 	%rs2, [%rd7];
	st.shared.u8 	[%r7+18], %rs2;
$L__BB1_4:
	add.s32 	%r9, %r1, -1;
	setp.ne.s32 	%p6, %r2, %r9;
	add.s32 	%r10, %r14, -1;
	setp.ne.s32 	%p7, %r3, %r10;
	and.pred  	%p8, %p6, %p7;
	@%p8 bra 	$L__BB1_6;
	add.s32 	%r27, %r3, 1;
	rem.s32 	%r28, %r27, %r14;
	mad.lo.s32 	%r29, %r14, %r19, %r28;
	cvt.s64.s32 	%rd8, %r29;
	add.s64 	%rd9, %rd1, %rd8;
	ld.global.u8 	%rs3, [%rd9];
	st.shared.u8 	[%r8+2], %rs3;
$L__BB1_6:
	setp.ne.s32 	%p9, %r5, 0;
	add.s32 	%r11, %r20, %r2;
	@%p9 bra 	$L__BB1_8;
	add.s32 	%r31, %r19, %r16;
	add.s32 	%r32, %r31, -1;
	rem.s32 	%r33, %r32, %r16;
	mad.lo.s32 	%r34, %r33, %r14, %r3;
	cvt.s64.s32 	%rd10, %r34;
	add.s64 	%rd11, %rd1, %rd10;
	ld.global.u8 	%rs4, [%rd11];
	st.shared.u8 	[%r11+1], %rs4;
$L__BB1_8:
	add.s32 	%r12, %r4, -1;
	setp.ne.s32 	%p10, %r5, %r12;
	add.s32 	%r13, %r16, -1;
	setp.ne.s32 	%p11, %r19, %r13;
	and.pred  	%p12, %p10, %p11;
	@%p12 bra 	$L__BB1_10;
	add.s32 	%r35, %r19, 1;
	rem.s32 	%r36, %r35, %r16;
	mad.lo.s32 	%r37, %r36, %r14, %r3;
	cvt.s64.s32 	%rd12, %r37;
	add.s64 	%rd13, %rd1, %rd12;
	ld.global.u8 	%rs5, [%rd13];
	st.shared.u8 	[%r8+19], %rs5;
$L__BB1_10:
	or.b32  	%r38, %r2, %r5;
	setp.ne.s32 	%p13, %r38, 0;
	@%p13 bra 	$L__BB1_12;
	add.s32 	%r39, %r10, %r3;
	rem.s32 	%r40, %r39, %r14;
	add.s32 	%r41, %r13, %r19;
	rem.s32 	%r42, %r41, %r16;
	mad.lo.s32 	%r43, %r42, %r14, %r40;
	cvt.s64.s32 	%rd14, %r43;
	add.s64 	%rd15, %rd1, %rd14;
	ld.global.u8 	%rs6, [%rd15];
	st.shared.u8 	[_ZZ16gameOfLifeKernelPKhPhiiE4tile], %rs6;
$L__BB1_12:
	setp.ne.s32 	%p14, %r5, 0;
	setp.ne.s32 	%p15, %r2, %r9;
	or.pred  	%p16, %p14, %p15;
	@%p16 bra 	$L__BB1_14;
	add.s32 	%r44, %r3, 1;
	rem.s32 	%r45, %r44, %r14;
	add.s32 	%r46, %r13, %r19;
	rem.s32 	%r47, %r46, %r16;
	mad.lo.s32 	%r48, %r47, %r14, %r45;
	cvt.s64.s32 	%rd16, %r48;
	add.s64 	%rd17, %rd1, %rd16;
	ld.global.u8 	%rs7, [%rd17];
	st.shared.u8 	[%r11+2], %rs7;
$L__BB1_14:
	setp.ne.s32 	%p17, %r5, %r12;
	setp.ne.s32 	%p18, %r2, 0;
	or.pred  	%p19, %p18, %p17;
	@%p19 bra 	$L__BB1_16;
	add.s32 	%r49, %r10, %r3;
	rem.s32 	%r50, %r49, %r14;
	add.s32 	%r51, %r19, 1;
	rem.s32 	%r52, %r51, %r16;
	mad.lo.s32 	%r53, %r52, %r14, %r50;
	cvt.s64.s32 	%rd18, %r53;
	add.s64 	%rd19, %rd1, %rd18;
	ld.global.u8 	%rs8, [%rd19];
	st.shared.u8 	[%r7+36], %rs8;
$L__BB1_16:
	setp.ne.s32 	%p20, %r5, %r12;
	setp.ne.s32 	%p21, %r2, %r9;
	or.pred  	%p22, %p21, %p20;
	@%p22 bra 	$L__BB1_18;
	add.s32 	%r54, %r3, 1;
	rem.s32 	%r55, %r54, %r14;
	add.s32 	%r56, %r19, 1;
	rem.s32 	%r57, %r56, %r16;
	mad.lo.s32 	%r58, %r57, %r14, %r55;
	cvt.s64.s32 	%rd20, %r58;
	add.s64 	%rd21, %rd1, %rd20;
	ld.global.u8 	%rs9, [%rd21];
	st.shared.u8 	[%r8+20], %rs9;
$L__BB1_18:
	bar.sync 	0;
	@%p4 bra 	$L__BB1_20;
	add.s32 	%r59, %r7, %r2;
	ld.shared.u8 	%r60, [%r59];
	ld.shared.u8 	%r61, [%r59+1];
	add.s32 	%r62, %r60, %r61;
	ld.shared.u8 	%r63, [%r59+2];
	add.s32 	%r64, %r62, %r63;
	ld.shared.u8 	%r65, [%r59+18];
	add.s32 	%r66, %r64, %r65;
	ld.shared.u8 	%r67, [%r59+20];
	add.s32 	%r68, %r66, %r67;
	ld.shared.u8 	%r69, [%r59+36];
	add.s32 	%r70, %r68, %r69;
	ld.shared.u8 	%r71, [%r59+37];
	add.s32 	%r72, %r70, %r71;
	ld.shared.u8 	%r73, [%r59+38];
	add.s32 	%r74, %r72, %r73;
	ld.shared.u8 	%rs10, [%r59+19];
	setp.eq.s16 	%p24, %rs10, 1;
	and.b32  	%r75, %r74, -2;
	setp.eq.s32 	%p25, %r75, 2;
	setp.eq.s32 	%p26, %r74, 3;
	selp.u32 	%r76, -1, 0, %p26;
	selp.u32 	%r77, -1, 0, %p25;
	selp.b32 	%r78, %r77, %r76, %p24;
	cvt.u16.u32 	%rs11, %r78;
	and.b16  	%rs12, %rs11, 1;
	mad.lo.s32 	%r79, %r14, %r19, %r3;
	cvt.s64.s32 	%rd22, %r79;
	cvta.to.global.u64 	%rd23, %rd2;
	add.s64 	%rd24, %rd23, %rd22;
	st.global.u8 	[%rd24], %rs12;
$L__BB1_20:
	ret;

}


// ===== COMPILED SASS (sm_100) =====

	.target	sm_100

	.elftype	@"ET_EXEC"


//--------------------- .note.nv.tkinfo           --------------------------
	.section	.note.nv.tkinfo,"",@"SHT_NOTE"
	.sectionflags	@"SHF_NOTE_NV_TKINFO"
	.tkinfo
        /*0018*/ 	.word	0x00000002
        /*0030*/ 	.string	""
        /*0030*/ 	.string	"ptxas"
        /*0030*/ 	.string	"Cuda compilation tools, release 13.0, V13.0.88"
        /*0030*/ 	.string	"Build cuda_13.0.r13.0/compiler.36424714_0"
        /*0030*/ 	.string	"-arch sm_100 -m 64 "



//--------------------- .note.nv.cuinfo           --------------------------
	.section	.note.nv.cuinfo,"",@"SHT_NOTE"
	.sectionflags	@"SHF_NOTE_NV_CUINFO"
        /*0018*/ 	.short	0x0002
        /*001a*/ 	.short	0x0064
        /*001c*/ 	.short	0x0082
	.zero		2


//--------------------- .nv.info                  --------------------------
	.section	.nv.info,"",@"SHT_CUDA_INFO"
	.align	4


	//----- nvinfo : EIATTR_REGCOUNT
	.align		4
        /*0000*/ 	.byte	0x04, 0x2f
        /*0002*/ 	.short	(.L_10 - .L_9)
	.align		4
.L_9:
        /*0004*/ 	.word	index@(_Z14initGridKernelPhiim)
        /*0008*/ 	.word	0x0000001f


	//----- nvinfo : EIATTR_FRAME_SIZE
	.align		4
.L_10:
        /*000c*/ 	.byte	0x04, 0x11
        /*000e*/ 	.short	(.L_12 - .L_11)
	.align		4
.L_11:
        /*0010*/ 	.word	index@(_Z14initGridKernelPhiim)
        /*0014*/ 	.word	0x00000030


	//----- nvinfo : EIATTR_REGCOUNT
	.align		4
.L_12:
        /*0018*/ 	.byte	0x04, 0x2f
        /*001a*/ 	.short	(.L_14 - .L_13)
	.align		4
.L_13:
        /*001c*/ 	.word	index@(_Z16gameOfLifeKernelPKhPhii)
        /*0020*/ 	.word	0x00000018


	//----- nvinfo : EIATTR_FRAME_SIZE
	.align		4
.L_14:
        /*0024*/ 	.byte	0x04, 0x11
        /*0026*/ 	.short	(.L_16 - .L_15)
	.align		4
.L_15:
        /*0028*/ 	.word	index@(_Z16gameOfLifeKernelPKhPhii)
        /*002c*/ 	.word	0x00000000


	//----- nvinfo : EIATTR_MIN_STACK_SIZE
	.align		4
.L_16:
        /*0030*/ 	.byte	0x04, 0x12
        /*0032*/ 	.short	(.L_18 - .L_17)
	.align		4
.L_17:
        /*0034*/ 	.word	index@(_Z16gameOfLifeKernelPKhPhii)
        /*0038*/ 	.word	0x00000000


	//----- nvinfo : EIATTR_MIN_STACK_SIZE
	.align		4
.L_18:
        /*003c*/ 	.byte	0x04, 0x12
        /*003e*/ 	.short	(.L_20 - .L_19)
	.align		4
.L_19:
        /*0040*/ 	.word	index@(_Z14initGridKernelPhiim)
        /*0044*/ 	.word	0x00000030
.L_20:


//--------------------- .nv.compat                --------------------------
	.section	.nv.compat,"",@"SHT_CUDA_COMPAT_INFO"
	.align	4
        /*0000*/ 	.byte	0x02, 0x09, 0x00, 0x00, 0x02, 0x02, 0x01, 0x00, 0x02, 0x05, 0x05, 0x00, 0x03, 0x07, 0x01, 0x01
        /*0010*/ 	.byte	0x02, 0x03, 0x00, 0x00, 0x02, 0x06, 0x01, 0x00, 0x04, 0x0b, 0x08, 0x00, 0x01, 0x00, 0x00, 0x00
        /*0020*/ 	.byte	0x00, 0x00, 0x00, 0x00


//--------------------- .nv.info._Z16gameOfLifeKernelPKhPhii --------------------------
	.section	.nv.info._Z16gameOfLifeKernelPKhPhii,"",@"SHT_CUDA_INFO"
	.sectionflags	@""
	.align	4


	//----- nvinfo : EIATTR_CUDA_API_VERSION
	.align		4
        /*0000*/ 	.byte	0x04, 0x37
        /*0002*/ 	.short	(.L_22 - .L_21)
.L_21:
        /*0004*/ 	.word	0x00000082


	//----- nvinfo : EIATTR_KPARAM_INFO
	.align		4
.L_22:
        /*0008*/ 	.byte	0x04, 0x17
        /*000a*/ 	.short	(.L_24 - .L_23)
.L_23:
        /*000c*/ 	.word	0x00000000
        /*0010*/ 	.short	0x0003
        /*0012*/ 	.short	0x0014
        /*0014*/ 	.byte	0x00, 0xf0, 0x11, 0x00


	//----- nvinfo : EIATTR_KPARAM_INFO
	.align		4
.L_24:
        /*0018*/ 	.byte	0x04, 0x17
        /*001a*/ 	.short	(.L_26 - .L_25)
.L_25:
        /*001c*/ 	.word	0x00000000
        /*0020*/ 	.short	0x0002
        /*0022*/ 	.short	0x0010
        /*0024*/ 	.byte	0x00, 0xf0, 0x11, 0x00


	//----- nvinfo : EIATTR_KPARAM_INFO
	.align		4
.L_26:
        /*0028*/ 	.byte	0x04, 0x17
        /*002a*/ 	.short	(.L_28 - .L_27)
.L_27:
        /*002c*/ 	.word	0x00000000
        /*0030*/ 	.short	0x0001
        /*0032*/ 	.short	0x0008
        /*0034*/ 	.byte	0x00, 0xf5, 0x21, 0x00


	//----- nvinfo : EIATTR_KPARAM_INFO
	.align		4
.L_28:
        /*0038*/ 	.byte	0x04, 0x17
        /*003a*/ 	.short	(.L_30 - .L_29)
.L_29:
        /*003c*/ 	.word	0x00000000
        /*0040*/ 	.short	0x0000
        /*0042*/ 	.short	0x0000
        /*0044*/ 	.byte	0x00, 0xf5, 0x21, 0x00


	//----- nvinfo : EIATTR_SPARSE_MMA_MASK
	.align		4
.L_30:
        /*0048*/ 	.byte	0x03, 0x50
        /*004a*/ 	.short	0x0000


	//----- nvinfo : EIATTR_MAXREG_COUNT
	.align		4
        /*004c*/ 	.byte	0x03, 0x1b
        /*004e*/ 	.short	0x00ff


	//----- nvinfo : EIATTR_NUM_BARRIERS
	.align		4
        /*0050*/ 	.byte	0x02, 0x4c
        /*0052*/ 	.byte	0x01
	.zero		1


	//----- nvinfo : EIATTR_MERCURY_ISA_VERSION
	.align		4
        /*0054*/ 	.byte	0x03, 0x5f
        /*0056*/ 	.short	0x0101


	//----- nvinfo : EIATTR_VRC_CTA_INIT_COUNT
	.align		4
        /*0058*/ 	.byte	0x02, 0x4a
	.zero		1
	.zero		1


	//----- nvinfo : EIATTR_EXIT_INSTR_OFFSETS
	.align		4
        /*005c*/ 	.byte	0x04, 0x1c
        /*005e*/ 	.short	(.L_32 - .L_31)


	//   ....[0]....
.L_31:
        /*0060*/ 	.word	0x00001870


	//   ....[1]....
        /*0064*/ 	.word	0x00001a10


	//----- nvinfo : EIATTR_CRS_STACK_SIZE
	.align		4
.L_32:
        /*0068*/ 	.byte	0x04, 0x1e
        /*006a*/ 	.short	(.L_34 - .L_33)
.L_33:
        /*006c*/ 	.word	0x00000000


	//----- nvinfo : EIATTR_CBANK_PARAM_SIZE
	.align		4
.L_34:
        /*0070*/ 	.byte	0x03, 0x19
        /*0072*/ 	.short	0x0018


	//----- nvinfo : EIATTR_PARAM_CBANK
	.align		4
        /*0074*/ 	.byte	0x04, 0x0a
        /*0076*/ 	.short	(.L_36 - .L_35)
	.align		4
.L_35:
        /*0078*/ 	.word	index@(.nv.constant0._Z16gameOfLifeKernelPKhPhii)
        /*007c*/ 	.short	0x0380
        /*007e*/ 	.short	0x0018


	//----- nvinfo : EIATTR_SW_WAR
	.align		4
.L_36:
        /*0080*/ 	.byte	0x04, 0x36
        /*0082*/ 	.short	(.L_38 - .L_37)
.L_37:
        /*0084*/ 	.word	0x00000008
.L_38:


//--------------------- .nv.info._Z14initGridKernelPhiim --------------------------
	.section	.nv.info._Z14initGridKernelPhiim,"",@"SHT_CUDA_INFO"
	.sectionflags	@""
	.align	4


	//----- nvinfo : EIATTR_CUDA_API_VERSION
	.align		4
        /*0000*/ 	.byte	0x04, 0x37
        /*0002*/ 	.short	(.L_40 - .L_39)
.L_39:
        /*0004*/ 	.word	0x00000082


	//----- nvinfo : EIATTR_KPARAM_INFO
	.align		4
.L_40:
        /*0008*/ 	.byte	0x04, 0x17
        /*000a*/ 	.short	(.L_42 - .L_41)
.L_41:
        /*000c*/ 	.word	0x00000000
        /*0010*/ 	.short	0x0003
        /*0012*/ 	.short	0x0010
        /*0014*/ 	.byte	0x00, 0xf0, 0x21, 0x00


	//----- nvinfo : EIATTR_KPARAM_INFO
	.align		4
.L_42:
        /*0018*/ 	.byte	0x04, 0x17
        /*001a*/ 	.short	(.L_44 - .L_43)
.L_43:
        /*001c*/ 	.word	0x00000000
        /*0020*/ 	.short	0x0002
        /*0022*/ 	.short	0x000c
        /*0024*/ 	.byte	0x00, 0xf0, 0x11, 0x00


	//----- nvinfo : EIATTR_KPARAM_INFO
	.align		4
.L_44:
        /*0028*/ 	.byte	0x04, 0x17
        /*002a*/ 	.short	(.L_46 - .L_45)
.L_45:
        /*002c*/ 	.word	0x00000000
        /*0030*/ 	.short	0x0001
        /*0032*/ 	.short	0x0008
        /*0034*/ 	.byte	0x00, 0xf0, 0x11, 0x00


	//----- nvinfo : EIATTR_KPARAM_INFO
	.align		4
.L_46:
        /*0038*/ 	.byte	0x04, 0x17
        /*003a*/ 	.short	(.L_48 - .L_47)
.L_47:
        /*003c*/ 	.word	0x00000000
        /*0040*/ 	.short	0x0000
        /*0042*/ 	.short	0x0000
        /*0044*/ 	.byte	0x00, 0xf5, 0x21, 0x00


	//----- nvinfo : EIATTR_SPARSE_MMA_MASK
	.align		4
.L_48:
        /*0048*/ 	.byte	0x03, 0x50
        /*004a*/ 	.short	0x0000


	//----- nvinfo : EIATTR_MAXREG_COUNT
	.align		4
        /*004c*/ 	.byte	0x03, 0x1b
        /*004e*/ 	.short	0x00ff


	//----- nvinfo : EIATTR_MERCURY_ISA_VERSION
	.align		4
        /*0050*/ 	.byte	0x03, 0x5f
        /*0052*/ 	.short	0x0101


	//----- nvinfo : EIATTR_VRC_CTA_INIT_COUNT
	.align		4
        /*0054*/ 	.byte	0x02, 0x4a
	.zero		1
	.zero		1


	//----- nvinfo : EIATTR_EXIT_INSTR_OFFSETS
	.align		4
        /*0058*/ 	.byte	0x04, 0x1c
        /*005a*/ 	.short	(.L_50 - .L_49)


	//   ....[0]....
.L_49:
        /*005c*/ 	.word	0x000000d0


	//   ....[1]....
        /*0060*/ 	.word	0x00002840


	//----- nvinfo : EIATTR_CRS_STACK_SIZE
	.align		4
.L_50:
        /*0064*/ 	.byte	0x04, 0x1e
        /*0066*/ 	.short	(.L_52 - .L_51)
.L_51:
        /*0068*/ 	.word	0x00000000


	//----- nvinfo : EIATTR_CBANK_PARAM_SIZE
	.align		4
.L_52:
        /*006c*/ 	.byte	0x03, 0x19
        /*006e*/ 	.short	0x0018


	//----- nvinfo : EIATTR_PARAM_CBANK
	.align		4
        /*0070*/ 	.byte	0x04, 0x0a
        /*0072*/ 	.short	(.L_54 - .L_53)
	.align		4
.L_53:
        /*0074*/ 	.word	index@(.nv.constant0._Z14initGridKernelPhiim)
        /*0078*/ 	.short	0x0380
        /*007a*/ 	.short	0x0018


	//----- nvinfo : EIATTR_SW_WAR
	.align		4
.L_54:
        /*007c*/ 	.byte	0x04, 0x36
        /*007e*/ 	.short	(.L_56 - .L_55)
.L_55:
        /*0080*/ 	.word	0x00000008
.L_56:


//--------------------- .nv.callgraph             --------------------------
	.section	.nv.callgraph,"",@"SHT_CUDA_CALLGRAPH"
	.align	4
	.sectionentsize	8
	.align		4
        /*0000*/ 	.word	0x00000000
	.align		4
        /*0004*/ 	.word	0xffffffff
	.align		4
        /*0008*/ 	.word	0x00000000
	.align		4
        /*000c*/ 	.word	0xfffffffe
	.align		4
        /*0010*/ 	.word	0x00000000
	.align		4
        /*0014*/ 	.word	0xfffffffd
	.align		4
        /*0018*/ 	.word	0x00000000
	.align		4
        /*001c*/ 	.word	0xfffffffc


//--------------------- .nv.constant4             --------------------------
	.section	.nv.constant4,"a",@progbits
	.align	8
	.align		8
.nv.constant4:
        /*0000*/ 	.dword	precalc_xorwow_matrix
	.align		8
        /*0008*/ 	.dword	precalc_xorwow_offset_matrix
	.align		8
        /*0010*/ 	.dword	mrg32k3aM1
	.align		8
        /*0018*/ 	.dword	mrg32k3aM2
	.align		8
        /*0020*/ 	.dword	mrg32k3aM1SubSeq
	.align		8
        /*0028*/ 	.dword	mrg32k3aM2SubSeq
	.align		8
        /*0030*/ 	.dword	mrg32k3aM1Seq
	.align		8
        /*0038*/ 	.dword	mrg32k3aM2Seq


//--------------------- .nv.constant3             --------------------------
	.section	.nv.constant3,"a",@progbits
	.align	8
.nv.constant3:
	.type		__cr_lgamma_table,@object
	.size		__cr_lgamma_table,(.L_8 - __cr_lgamma_table)
__cr_lgamma_table:
        /*0000*/ 	.byte	0x00, 0x00, 0x00, 0x00, 0x00, 0x00, 0x00, 0x00, 0x00, 0x00, 0x00, 0x00, 0x00, 0x00, 0x00, 0x00
        /*0010*/ 	.byte	0xef, 0x39, 0xfa, 0xfe, 0x42, 0x2e, 0xe6, 0x3f, 0x02, 0x20, 0x2a, 0xfa, 0x0b, 0xab, 0xfc, 0x3f
        /*0020*/ 	.byte	0xf9, 0x2c, 0x92, 0x7c, 0xa7, 0x6c, 0x09, 0x40, 0xc9, 0x79, 0x44, 0x3c, 0x64, 0x26, 0x13, 0x40
        /*0030*/ 	.byte	0xca, 0x01, 0xcf, 0x3a, 0x27, 0x51, 0x1a, 0x40, 0x30, 0xcc, 0x2d, 0xf3, 0xe1, 0x0c, 0x21, 0x40
        /*0040*/ 	.byte	0x0d, 0xb7, 0xfc, 0x82, 0x8e, 0x35, 0x25, 0x40
.L_8:


//--------------------- .text._Z16gameOfLifeKernelPKhPhii --------------------------
	.section	.text._Z16gameOfLifeKernelPKhPhii,"ax",@progbits
	.align	128
        .global         _Z16gameOfLifeKernelPKhPhii
        .type           _Z16gameOfLifeKernelPKhPhii,@function
        .size           _Z16gameOfLifeKernelPKhPhii,(.L_x_29 - _Z16gameOfLifeKernelPKhPhii)
        .other          _Z16gameOfLifeKernelPKhPhii,@"STO_CUDA_ENTRY STV_DEFAULT"
_Z16gameOfLifeKernelPKhPhii:
.text._Z16gameOfLifeKernelPKhPhii:
[----:B------:R-:W-:Y:S01]  /*0000*/  LDC R1, c[0x0][0x37c] ;  /* 0x0000df00ff017b82 */ /* 0x000fe20000000800 */
[----:B------:R-:W0:Y:S07]  /*0010*/  S2R R12, SR_TID.Y ;  /* 0x00000000000c7919 */ /* 0x000e2e0000002200 */
[----:B------:R-:W1:Y:S01]  /*0020*/  LDC R10, c[0x0][0x360] ;  /* 0x0000d800ff0a7b82 */ /* 0x000e620000000800 */
[----:B------:R-:W2:Y:S01]  /*0030*/  LDCU.64 UR6, c[0x0][0x358] ;  /* 0x00006b00ff0677ac */ /* 0x000ea20008000a00 */
[----:B------:R-:W1:Y:S06]  /*0040*/  S2R R9, SR_TID.X ;  /* 0x0000000000097919 */ /* 0x000e6c0000002100 */
[----:B------:R-:W0:Y:S08]  /*0050*/  S2UR UR5, SR_CTAID.Y ;  /* 0x00000000000579c3 */ /* 0x000e300000002600 */
[----:B------:R-:W0:Y:S08]  /*0060*/  LDC R11, c[0x0][0x364] ;  /* 0x0000d900ff0b7b82 */ /* 0x000e300000000800 */
[----:B------:R-:W1:Y:S08]  /*0070*/  S2UR UR4, SR_CTAID.X ;  /* 0x00000000000479c3 */ /* 0x000e700000002500 */
[----:B------:R-:W3:Y:S01]  /*0080*/  LDC.64 R2, c[0x0][0x390] ;  /* 0x0000e400ff027b82 */ /* 0x000ee20000000a00 */
[----:B0-----:R-:W-:-:S02]  /*0090*/  IMAD R5, R11, UR5, R12 ;  /* 0x000000050b057c24 */ /* 0x001fc4000f8e020c */
[----:B-1----:R-:W-:-:S03]  /*00a0*/  IMAD R7, R10, UR4, R9 ;  /* 0x000000040a077c24 */ /* 0x002fc6000f8e0209 */
[----:B---3--:R-:W-:-:S04]  /*00b0*/  ISETP.GE.AND P0, PT, R5, R3, PT ;  /* 0x000000030500720c */ /* 0x008fc80003f06270 */
[----:B------:R-:W-:-:S13]  /*00c0*/  ISETP.LT.AND P0, PT, R7, R2, !P0 ;  /* 0x000000020700720c */ /* 0x000fda0004701270 */
[----:B------:R-:W0:Y:S01]  /*00d0*/  @P0 LDC.64 R14, c[0x0][0x380] ;  /* 0x0000e000ff0e0b82 */ /* 0x000e220000000a00 */
[----:B------:R-:W-:-:S05]  /*00e0*/  @P0 IMAD R0, R5, R2, R7 ;  /* 0x0000000205000224 */ /* 0x000fca00078e0207 */
[----:B0-----:R-:W-:-:S04]  /*00f0*/  @P0 IADD3 R14, P1, PT, R0, R14, RZ ;  /* 0x0000000e000e0210 */ /* 0x001fc80007f3e0ff */
[----:B------:R-:W-:-:S06]  /*0100*/  @P0 LEA.HI.X.SX32 R15, R0, R15, 0x1, P1 ;  /* 0x0000000f000f0211 */ /* 0x000fcc00008f0eff */
[----:B--2---:R-:W2:Y:S01]  /*0110*/  @P0 LDG.E.U8 R15, desc[UR6][R14.64] ;  /* 0x000000060e0f0981 */ /* 0x004ea2000c1e1100 */
[----:B------:R-:W0:Y:S01]  /*0120*/  S2UR UR5, SR_CgaCtaId ;  /* 0x00000000000579c3 */ /* 0x000e220000008800 */
[----:B------:R-:W-:Y:S01]  /*0130*/  UMOV UR4, 0x400 ;  /* 0x0000040000047882 */ /* 0x000fe20000000000 */
[----:B------:R-:W-:Y:S01]  /*0140*/  ISETP.NE.AND P3, PT, R9, RZ, PT ;  /* 0x000000ff0900720c */ /* 0x000fe20003f65270 */
[----:B------:R-:W-:Y:S01]  /*0150*/  VIADD R11, R11, 0xffffffff ;  /* 0xffffffff0b0b7836 */ /* 0x000fe20000000000 */
[----:B------:R-:W-:Y:S01]  /*0160*/  BSSY.RECONVERGENT B0, `(.L_x_0) ;  /* 0x0000029000007945 */ /* 0x000fe20003800200 */
[----:B------:R-:W-:Y:S01]  /*0170*/  VIADD R10, R10, 0xffffffff ;  /* 0xffffffff0a0a7836 */ /* 0x000fe20000000000 */
[----:B------:R-:W-:Y:S02]  /*0180*/  IADD3 R6, PT, PT, R2, -0x1, RZ ;  /* 0xffffffff02067810 */ /* 0x000fe40007ffe0ff */
[CC--:B------:R-:W-:Y:S02]  /*0190*/  ISETP.NE.AND P4, PT, R12.reuse, R11.reuse, PT ;  /* 0x0000000b0c00720c */ /* 0x0c0fe40003f85270 */
[----:B------:R-:W-:-:S02]  /*01a0*/  ISETP.NE.AND P2, PT, R12, R11, PT ;  /* 0x0000000b0c00720c */ /* 0x000fc40003f45270 */
[----:B------:R-:W-:Y:S01]  /*01b0*/  ISETP.NE.AND P1, PT, R9, R10, PT ;  /* 0x0000000a0900720c */ /* 0x000fe20003f25270 */
[----:B0-----:R-:W-:-:S06]  /*01c0*/  ULEA UR4, UR5, UR4, 0x18 ;  /* 0x0000000405047291 */ /* 0x001fcc000f8ec0ff */
[----:B------:R-:W-:-:S04]  /*01d0*/  IMAD.U32 R13, RZ, RZ, UR4 ;  /* 0x00000004ff0d7e24 */ /* 0x000fc8000f8e00ff */
[----:B------:R-:W-:-:S04]  /*01e0*/  IMAD R4, R12, 0x12, R13 ;  /* 0x000000120c047824 */ /* 0x000fc800078e020d */
[----:B------:R-:W-:-:S05]  /*01f0*/  IMAD.IADD R0, R4, 0x1, R9 ;  /* 0x0000000104007824 */ /* 0x000fca00078e0209 */
[----:B--2---:R0:W-:Y:S01]  /*0200*/  @P0 STS.U8 [R0+0x13], R15 ;  /* 0x0000130f00000388 */ /* 0x0041e20000000000 */
[----:B------:R-:W-:Y:S05]  /*0210*/  @P3 BRA `(.L_x_1) ;  /* 0x0000000000743947 */ /* 0x000fea0003800000 */
[----:B------:R-:W-:Y:S01]  /*0220*/  IABS R16, R2 ;  /* 0x0000000200107213 */ /* 0x000fe20000000000 */
[----:B------:R-:W1:Y:S01]  /*0230*/  LDCU.64 UR8, c[0x0][0x380] ;  /* 0x00007000ff0877ac */ /* 0x000e620008000a00 */
[----:B------:R-:W-:Y:S02]  /*0240*/  IADD3 R8, PT, PT, R7, -0x1, R2 ;  /* 0xffffffff07087810 */ /* 0x000fe40007ffe002 */
[----:B------:R-:W2:Y:S02]  /*0250*/  I2F.RP R11, R16 ;  /* 0x00000010000b7306 */ /* 0x000ea40000209400 */
[----:B------:R-:W-:Y:S02]  /*0260*/  IABS R17, R8 ;  /* 0x0000000800117213 */ /* 0x000fe40000000000 */
[----:B------:R-:W-:-:S04]  /*0270*/  ISETP.GE.AND P6, PT, R8, RZ, PT ;  /* 0x000000ff0800720c */ /* 0x000fc80003fc6270 */
[----:B--2---:R-:W2:Y:S02]  /*0280*/  MUFU.RCP R11, R11 ;  /* 0x0000000b000b7308 */ /* 0x004ea40000001000 */
[----:B--2---:R-:W-:-:S06]  /*0290*/  VIADD R14, R11, 0xffffffe ;  /* 0x0ffffffe0b0e7836 */ /* 0x004fcc0000000000 */
[----:B0-----:R0:W2:Y:S02]  /*02a0*/  F2I.FTZ.U32.TRUNC.NTZ R15, R14 ;  /* 0x0000000e000f7305 */ /* 0x0010a4000021f000 */
[----:B0-----:R-:W-:Y:S02]  /*02b0*/  IMAD.MOV.U32 R14, RZ, RZ, RZ ;  /* 0x000000ffff0e7224 */ /* 0x001fe400078e00ff */
[----:B--2---:R-:W-:-:S04]  /*02c0*/  IMAD.MOV R13, RZ, RZ, -R15 ;  /* 0x000000ffff0d7224 */ /* 0x004fc800078e0a0f */
[----:B------:R-:W-:-:S04]  /*02d0*/  IMAD R13, R13, R16, RZ ;  /* 0x000000100d0d7224 */ /* 0x000fc800078e02ff */
[----:B------:R-:W-:-:S04]  /*02e0*/  IMAD.HI.U32 R15, R15, R13, R14 ;  /* 0x0000000d0f0f7227 */ /* 0x000fc800078e000e */
[----:B------:R-:W-:-:S04]  /*02f0*/  IMAD.MOV.U32 R13, RZ, RZ, R17 ;  /* 0x000000ffff0d7224 */ /* 0x000fc800078e0011 */
[----:B------:R-:W-:-:S05]  /*0300*/  IMAD.HI.U32 R15, R15, R13, RZ ;  /* 0x0000000d0f0f7227 */ /* 0x000fca00078e00ff */
[----:B------:R-:W-:-:S05]  /*0310*/  IADD3 R15, PT, PT, -R15, RZ, RZ ;  /* 0x000000ff0f0f7210 */ /* 0x000fca0007ffe1ff */
[----:B------:R-:W-:-:S05]  /*0320*/  IMAD R11, R16, R15, R13 ;  /* 0x0000000f100b7224 */ /* 0x000fca00078e020d */
[----:B------:R-:W-:-:S13]  /*0330*/  ISETP.GT.U32.AND P3, PT, R16, R11, PT ;  /* 0x0000000b1000720c */ /* 0x000fda0003f64070 */
[----:B------:R-:W-:Y:S01]  /*0340*/  @!P3 IMAD.IADD R11, R11, 0x1, -R16 ;  /* 0x000000010b0bb824 */ /* 0x000fe200078e0a10 */
[----:B------:R-:W-:-:S04]  /*0350*/  ISETP.NE.AND P3, PT, R2, RZ, PT ;  /* 0x000000ff0200720c */ /* 0x000fc80003f65270 */
[----:B------:R-:W-:-:S13]  /*0360*/  ISETP.GT.U32.AND P5, PT, R16, R11, PT ;  /* 0x0000000b1000720c */ /* 0x000fda0003fa4070 */
[----:B------:R-:W-:-:S04]  /*0370*/  @!P5 IMAD.IADD R11, R11, 0x1, -R16 ;  /* 0x000000010b0bd824 */ /* 0x000fc800078e0a10 */
[----:B------:R-:W-:Y:S01]  /*0380*/  @!P6 IMAD.MOV R11, RZ, RZ, -R11 ;  /* 0x000000ffff0be224 */ /* 0x000fe200078e0a0b */
[----:B------:R-:W-:-:S05]  /*0390*/  @!P3 LOP3.LUT R11, RZ, R2, RZ, 0x33, !PT ;  /* 0x00000002ff0bb212 */ /* 0x000fca00078e33ff */
[----:B------:R-:W-:-:S05]  /*03a0*/  IMAD R11, R5, R2, R11 ;  /* 0x00000002050b7224 */ /* 0x000fca00078e020b */
[----:B-1----:R-:W-:-:S04]  /*03b0*/  IADD3 R14, P3, PT, R11, UR8, RZ ;  /* 0x000000080b0e7c10 */ /* 0x002fc8000ff7e0ff */
[----:B------:R-:W-:-:S06]  /*03c0*/  LEA.HI.X.SX32 R15, R11, UR9, 0x1, P3 ;  /* 0x000000090b0f7c11 */ /* 0x000fcc00098f0eff */
[----:B------:R-:W2:Y:S04]  /*03d0*/  LDG.E.U8 R15, desc[UR6][R14.64] ;  /* 0x000000060e0f7981 */ /* 0x000ea8000c1e1100 */
[----:B--2---:R1:W-:Y:S02]  /*03e0*/  STS.U8 [R4+0x12], R15 ;  /* 0x0000120f04007388 */ /* 0x0043e40000000000 */
.L_x_1:
[----:B------:R-:W-:Y:S05]  /*03f0*/  BSYNC.RECONVERGENT B0 ;  /* 0x0000000000007941 */ /* 0x000fea0003800200 */
.L_x_0:
[----:B------:R-:W-:Y:S01]  /*0400*/  ISETP.NE.AND P5, PT, R7, R6, PT ;  /* 0x000000060700720c */ /* 0x000fe20003fa5270 */
[----:B------:R-:W-:Y:S01]  /*0410*/  BSSY.RECONVERGENT B0, `(.L_x_2) ;  /* 0x0000020000007945 */ /* 0x000fe20003800200 */
[----:B------:R-:W-:-:S11]  /*0420*/  ISETP.NE.AND P3, PT, R12, RZ, PT ;  /* 0x000000ff0c00720c */ /* 0x000fd60003f65270 */
[----:B------:R-:W-:Y:S05]  /*0430*/  @P5 BRA P1, `(.L_x_3) ;  /* 0x0000000000745947 */ /* 0x000fea0000800000 */
[----:B------:R-:W-:Y:S01]  /*0440*/  IABS R16, R2 ;  /* 0x0000000200107213 */ /* 0x000fe20000000000 */
[----:B------:R-:W-:Y:S01]  /*0450*/  VIADD R8, R7, 0x1 ;  /* 0x0000000107087836 */ /* 0x000fe20000000000 */
[----:B------:R-:W-:Y:S01]  /*0460*/  ISETP.NE.AND P6, PT, R2, RZ, PT ;  /* 0x000000ff0200720c */ /* 0x000fe20003fc5270 */
[----:B------:R-:W-:Y:S01]  /*0470*/  IMAD.MOV.U32 R14, RZ, RZ, RZ ;  /* 0x000000ffff0e7224 */ /* 0x000fe200078e00ff */
[----:B------:R-:W2:Y:S01]  /*0480*/  I2F.RP R11, R16 ;  /* 0x00000010000b7306 */ /* 0x000ea20000209400 */
[----:B------:R-:W3:Y:S01]  /*0490*/  LDCU.64 UR8, c[0x0][0x380] ;  /* 0x00007000ff0877ac */ /* 0x000ee20008000a00 */
[----:B------:R-:W-:Y:S02]  /*04a0*/  IABS R17, R8 ;  /* 0x0000000800117213 */ /* 0x000fe40000000000 */
[----:B------:R-:W-:-:S04]  /*04b0*/  ISETP.GE.AND P5, PT, R8, RZ, PT ;  /* 0x000000ff0800720c */ /* 0x000fc80003fa6270 */
[----:B--2---:R-:W0:Y:S02]  /*04c0*/  MUFU.RCP R11, R11 ;  /* 0x0000000b000b7308 */ /* 0x004e240000001000 */
[----:B01----:R-:W-:-:S06]  /*04d0*/  VIADD R15, R11, 0xffffffe ;  /* 0x0ffffffe0b0f7836 */ /* 0x003fcc0000000000 */
[----:B------:R-:W0:Y:S02]  /*04e0*/  F2I.FTZ.U32.TRUNC.NTZ R15, R15 ;  /* 0x0000000f000f7305 */ /* 0x000e24000021f000 */
[----:B0-----:R-:W-:-:S05]  /*04f0*/  IADD3 R13, PT, PT, RZ, -R15, RZ ;  /* 0x8000000fff0d7210 */ /* 0x001fca0007ffe0ff */
[----:B------:R-:W-:-:S04]  /*0500*/  IMAD R13, R13, R16, RZ ;  /* 0x000000100d0d7224 */ /* 0x000fc800078e02ff */
[----:B------:R-:W-:-:S04]  /*0510*/  IMAD.HI.U32 R14, R15, R13, R14 ;  /* 0x0000000d0f0e7227 */ /* 0x000fc800078e000e */
[----:B------:R-:W-:-:S04]  /*0520*/  IMAD.MOV.U32 R13, RZ, RZ, R17 ;  /* 0x000000ffff0d7224 */ /* 0x000fc800078e0011 */
[----:B------:R-:W-:-:S04]  /*0530*/  IMAD.HI.U32 R11, R14, R13, RZ ;  /* 0x0000000d0e0b7227 */ /* 0x000fc800078e00ff */
[----:B------:R-:W-:-:S04]  /*0540*/  IMAD.MOV R14, RZ, RZ, -R11 ;  /* 0x000000ffff0e7224 */ /* 0x000fc800078e0a0b */
[----:B------:R-:W-:-:S05]  /*0550*/  IMAD R11, R16, R14, R13 ;  /* 0x0000000e100b7224 */ /* 0x000fca00078e020d */
[----:B------:R-:W-:-:S13]  /*0560*/  ISETP.GT.U32.AND P1, PT, R16, R11, PT ;  /* 0x0000000b1000720c */ /* 0x000fda0003f24070 */
[----:B------:R-:W-:-:S04]  /*0570*/  @!P1 IADD3 R11, PT, PT, R11, -R16, RZ ;  /* 0x800000100b0b9210 */ /* 0x000fc80007ffe0ff */
[----:B------:R-:W-:-:S13]  /*0580*/  ISETP.GT.U32.AND P1, PT, R16, R11, PT ;  /* 0x0000000b1000720c */ /* 0x000fda0003f24070 */
[----:B------:R-:W-:-:S04]  /*0590*/  @!P1 IMAD.IADD R11, R11, 0x1, -R16 ;  /* 0x000000010b0b9824 */ /* 0x000fc800078e0a10 */
[----:B------:R-:W-:Y:S01]  /*05a0*/  @!P5 IMAD.MOV R11, RZ, RZ, -R11 ;  /* 0x000000ffff0bd224 */ /* 0x000fe200078e0a0b */
[----:B------:R-:W-:-:S05]  /*05b0*/  @!P6 LOP3.LUT R11, RZ, R2, RZ, 0x33, !PT ;  /* 0x00000002ff0be212 */ /* 0x000fca00078e33ff */
[----:B------:R-:W-:-:S05]  /*05c0*/  IMAD R11, R5, R2, R11 ;  /* 0x00000002050b7224 */ /* 0x000fca00078e020b */
[----:B---3--:R-:W-:-:S04]  /*05d0*/  IADD3 R14, P1, PT, R11, UR8, RZ ;  /* 0x000000080b0e7c10 */ /* 0x008fc8000ff3e0ff */
[----:B------:R-:W-:-:S06]  /*05e0*/  LEA.HI.X.SX32 R15, R11, UR9, 0x1, P1 ;  /* 0x000000090b0f7c11 */ /* 0x000fcc00088f0eff */
[----:B------:R-:W2:Y:S04]  /*05f0*/  LDG.E.U8 R15, desc[UR6][R14.64] ;  /* 0x000000060e0f7981 */ /* 0x000ea8000c1e1100 */
[----:B--2---:R2:W-:Y:S02]  /*0600*/  STS.U8 [R0+0x14], R15 ;  /* 0x0000140f00007388 */ /* 0x0045e40000000000 */
.L_x_3:
[----:B------:R-:W-:Y:S05]  /*0610*/  BSYNC.RECONVERGENT B0 ;  /* 0x0000000000007941 */ /* 0x000fea0003800200 */
.L_x_2:
[----:B------:R-:W-:Y:S01]  /*0620*/  BSSY.RECONVERGENT B0, `(.L_x_4) ;  /* 0x0000021000007945 */ /* 0x000fe20003800200 */
[----:B------:R-:W-:Y:S01]  /*0630*/  ISETP.NE.AND P1, PT, R9, R10, PT ;  /* 0x0000000a0900720c */ /* 0x000fe20003f25270 */
[----:B------:R-:W-:Y:S02]  /*0640*/  VIADD R8, R3, 0xffffffff ;  /* 0xffffffff03087836 */ /* 0x000fe40000000000 */
[----:B------:R-:W-:Y:S10]  /*0650*/  @P3 BRA `(.L_x_5) ;  /* 0x0000000000743947 */ /* 0x000ff40003800000 */
[----:B------:R-:W-:Y:S01]  /*0660*/  IABS R16, R3 ;  /* 0x0000000300107213 */ /* 0x000fe20000000000 */
[----:B------:R-:W3:Y:S01]  /*0670*/  LDCU.64 UR8, c[0x0][0x380] ;  /* 0x00007000ff0877ac */ /* 0x000ee20008000a00 */
[----:B------:R-:W-:Y:S02]  /*0680*/  IADD3 R11, PT, PT, R5, -0x1, R3 ;  /* 0xffffffff050b7810 */ /* 0x000fe40007ffe003 */
[----:B------:R-:W4:Y:S02]  /*0690*/  I2F.RP R13, R16 ;  /* 0x00000010000d7306 */ /* 0x000f240000209400 */
[----:B------:R-:W-:Y:S02]  /*06a0*/  IABS R18, R11 ;  /* 0x0000000b00127213 */ /* 0x000fe40000000000 */
[----:B------:R-:W-:-:S04]  /*06b0*/  ISETP.GE.AND P6, PT, R11, RZ, PT ;  /* 0x000000ff0b00720c */ /* 0x000fc80003fc6270 */
[----:B----4-:R-:W4:Y:S02]  /*06c0*/  MUFU.RCP R13, R13 ;  /* 0x0000000d000d7308 */ /* 0x010f240000001000 */
[----:B----4-:R-:W-:-:S06]  /*06d0*/  VIADD R14, R13, 0xffffffe ;  /* 0x0ffffffe0d0e7836 */ /* 0x010fcc0000000000 */
[----:B012---:R0:W1:Y:S02]  /*06e0*/  F2I.FTZ.U32.TRUNC.NTZ R15, R14 ;  /* 0x0000000e000f7305 */ /* 0x007064000021f000 */
[----:B0-----:R-:W-:Y:S01]  /*06f0*/  IMAD.MOV.U32 R14, RZ, RZ, RZ ;  /* 0x000000ffff0e7224 */ /* 0x001fe200078e00ff */
[----:B-1----:R-:W-:-:S05]  /*0700*/  IADD3 R17, PT, PT, RZ, -R15, RZ ;  /* 0x8000000fff117210 */ /* 0x002fca0007ffe0ff */
[----:B------:R-:W-:-:S04]  /*0710*/  IMAD R17, R17, R16, RZ ;  /* 0x0000001011117224 */ /* 0x000fc800078e02ff */
[----:B------:R-:W-:-:S04]  /*0720*/  IMAD.HI.U32 R15, R15, R17, R14 ;  /* 0x000000110f0f7227 */ /* 0x000fc800078e000e */
[----:B------:R-:W-:-:S04]  /*0730*/  IMAD.MOV.U32 R17, RZ, RZ, R18 ;  /* 0x000000ffff117224 */ /* 0x000fc800078e0012 */
[----:B------:R-:W-:-:S04]  /*0740*/  IMAD.HI.U32 R15, R15, R17, RZ ;  /* 0x000000110f0f7227 */ /* 0x000fc800078e00ff */
[----:B------:R-:W-:-:S04]  /*0750*/  IMAD.MOV R15, RZ, RZ, -R15 ;  /* 0x000000ffff0f7224 */ /* 0x000fc800078e0a0f */
[----:B------:R-:W-:-:S05]  /*0760*/  IMAD R13, R16, R15, R17 ;  /* 0x0000000f100d7224 */ /* 0x000fca00078e0211 */
[----:B------:R-:W-:-:S13]  /*0770*/  ISETP.GT.U32.AND P3, PT, R16, R13, PT ;  /* 0x0000000d1000720c */ /* 0x000fda0003f64070 */
[----:B------:R-:W-:Y:S01]  /*0780*/  @!P3 IMAD.IADD R13, R13, 0x1, -R16 ;  /* 0x000000010d0db824 */ /* 0x000fe200078e0a10 */
[----:B------:R-:W-:-:S04]  /*0790*/  ISETP.NE.AND P3, PT, R3, RZ, PT ;  /* 0x000000ff0300720c */ /* 0x000fc80003f65270 */
[----:B------:R-:W-:-:S13]  /*07a0*/  ISETP.GT.U32.AND P5, PT, R16, R13, PT ;  /* 0x0000000d1000720c */ /* 0x000fda0003fa4070 */
[----:B------:R-:W-:-:S05]  /*07b0*/  @!P5 IADD3 R13, PT, PT, R13, -R16, RZ ;  /* 0x800000100d0dd210 */ /* 0x000fca0007ffe0ff */
[----:B------:R-:W-:Y:S01]  /*07c0*/  @!P6 IMAD.MOV R13, RZ, RZ, -R13 ;  /* 0x000000ffff0de224 */ /* 0x000fe200078e0a0d */
[----:B------:R-:W-:-:S05]  /*07d0*/  @!P3 LOP3.LUT R13, RZ, R3, RZ, 0x33, !PT ;  /* 0x00000003ff0db212 */ /* 0x000fca00078e33ff */
[----:B------:R-:W-:-:S05]  /*07e0*/  IMAD R13, R13, R2, R7 ;  /* 0x000000020d0d7224 */ /* 0x000fca00078e0207 */
[----:B---3--:R-:W-:-:S04]  /*07f0*/  IADD3 R14, P3, PT, R13, UR8, RZ ;  /* 0x000000080d0e7c10 */ /* 0x008fc8000ff7e0ff */
[----:B------:R-:W-:-:S05]  /*0800*/  LEA.HI.X.SX32 R15, R13, UR9, 0x1, P3 ;  /* 0x000000090d0f7c11 */ /* 0x000fca00098f0eff */
[----:B------:R-:W2:Y:S04]  /*0810*/  LDG.E.U8 R14, desc[UR6][R14.64] ;  /* 0x000000060e0e7981 */ /* 0x000ea8000c1e1100 */
[----:B--2---:R3:W-:Y:S02]  /*0820*/  STS.U8 [R9+UR4+0x1], R14 ;  /* 0x0000010e09007988 */ /* 0x0047e40008000004 */
.L_x_5:
[----:B------:R-:W-:Y:S05]  /*0830*/  BSYNC.RECONVERGENT B0 ;  /* 0x0000000000007941 */ /* 0x000fea0003800200 */
.L_x_4:
[----:B------:R-:W-:Y:S01]  /*0840*/  ISETP.NE.AND P5, PT, R5, R8, PT ;  /* 0x000000080500720c */ /* 0x000fe20003fa5270 */
[----:B------:R-:W-:Y:S01]  /*0850*/  BSSY.RECONVERGENT B0, `(.L_x_6) ;  /* 0x0000021000007945 */ /* 0x000fe20003800200 */
[----:B------:R-:W-:Y:S02]  /*0860*/  LOP3.LUT P3, RZ, R9, R12, RZ, 0xfc, !PT ;  /* 0x0000000c09ff7212 */ /* 0x000fe4000786fcff */
[----:B------:R-:W-:-:S09]  /*0870*/  ISETP.NE.OR P1, PT, R12, RZ, P1 ;  /* 0x000000ff0c00720c */ /* 0x000fd20000f25670 */
[----:B------:R-:W-:Y:S05]  /*0880*/  @P5 BRA P4, `(.L_x_7) ;  /* 0x0000000000745947 */ /* 0x000fea0002000000 */
[----:B012---:R-:W-:Y:S01]  /*0890*/  IABS R15, R3 ;  /* 0x00000003000f7213 */ /* 0x007fe20000000000 */
[----:B------:R-:W-:Y:S01]  /*08a0*/  VIADD R11, R5, 0x1 ;  /* 0x00000001050b7836 */ /* 0x000fe20000000000 */
[----:B------:R-:W-:Y:S01]  /*08b0*/  ISETP.NE.AND P6, PT, R3, RZ, PT ;  /* 0x000000ff0300720c */ /* 0x000fe20003fc5270 */
[----:B------:R-:W0:Y:S01]  /*08c0*/  LDCU.64 UR8, c[0x0][0x380] ;  /* 0x00007000ff0877ac */ /* 0x000e220008000a00 */
[----:B---3--:R-:W1:Y:S02]  /*08d0*/  I2F.RP R14, R15 ;  /* 0x0000000f000e7306 */ /* 0x008e640000209400 */
[----:B------:R-:W-:Y:S02]  /*08e0*/  IABS R18, R11 ;  /* 0x0000000b00127213 */ /* 0x000fe40000000000 */
[----:B------:R-:W-:-:S04]  /*08f0*/  ISETP.GE.AND P5, PT, R11, RZ, PT ;  /* 0x000000ff0b00720c */ /* 0x000fc80003fa6270 */
[----:B-1----:R-:W1:Y:S02]  /*0900*/  MUFU.RCP R14, R14 ;  /* 0x0000000e000e7308 */ /* 0x002e640000001000 */
[----:B-1----:R-:W-:-:S06]  /*0910*/  VIADD R16, R14, 0xffffffe ;  /* 0x0ffffffe0e107836 */ /* 0x002fcc0000000000 */
[----:B------:R-:W1:Y:S02]  /*0920*/  F2I.FTZ.U32.TRUNC.NTZ R13, R16 ;  /* 0x00000010000d7305 */ /* 0x000e64000021f000 */
[----:B-1----:R-:W-:-:S04]  /*0930*/  IMAD.MOV R12, RZ, RZ, -R13 ;  /* 0x000000ffff0c7224 */ /* 0x002fc800078e0a0d */
[----:B------:R-:W-:Y:S02]  /*0940*/  IMAD R17, R12, R15, RZ ;  /* 0x0000000f0c117224 */ /* 0x000fe400078e02ff */
[----:B------:R-:W-:-:S05]  /*0950*/  HFMA2 R12, -RZ, RZ, 0, 0 ;  /* 0x00000000ff0c7431 */ /* 0x000fca00000001ff */
[----:B------:R-:W-:-:S04]  /*0960*/  IMAD.HI.U32 R12, R13, R17, R12 ;  /* 0x000000110d0c7227 */ /* 0x000fc800078e000c */
[----:B------:R-:W-:-:S04]  /*0970*/  IMAD.MOV.U32 R13, RZ, RZ, R18 ;  /* 0x000000ffff0d7224 */ /* 0x000fc800078e0012 */
[----:B------:R-:W-:-:S04]  /*0980*/  IMAD.HI.U32 R12, R12, R13, RZ ;  /* 0x0000000d0c0c7227 */ /* 0x000fc800078e00ff */
[----:B------:R-:W-:-:S04]  /*0990*/  IMAD.MOV R12, RZ, RZ, -R12 ;  /* 0x000000ffff0c7224 */ /* 0x000fc800078e0a0c */
[----:B------:R-:W-:-:S05]  /*09a0*/  IMAD R12, R15, R12, R13 ;  /* 0x0000000c0f0c7224 */ /* 0x000fca00078e020d */
[----:B------:R-:W-:-:S13]  /*09b0*/  ISETP.GT.U32.AND P4, PT, R15, R12, PT ;  /* 0x0000000c0f00720c */ /* 0x000fda0003f84070 */
[----:B------:R-:W-:-:S05]  /*09c0*/  @!P4 IMAD.IADD R12, R12, 0x1, -R15 ;  /* 0x000000010c0cc824 */ /* 0x000fca00078e0a0f */
[----:B------:R-:W-:-:S13]  /*09d0*/  ISETP.GT.U32.AND P4, PT, R15, R12, PT ;  /* 0x0000000c0f00720c */ /* 0x000fda0003f84070 */
[----:B------:R-:W-:-:S05]  /*09e0*/  @!P4 IMAD.IADD R12, R12, 0x1, -R15 ;  /* 0x000000010c0cc824 */ /* 0x000fca00078e0a0f */
[----:B------:R-:W-:Y:S02]  /*09f0*/  @!P5 IADD3 R12, PT, PT, -R12, RZ, RZ ;  /* 0x000000ff0c0cd210 */ /* 0x000fe40007ffe1ff */
[----:B------:R-:W-:-:S05]  /*0a00*/  @!P6 LOP3.LUT R12, RZ, R3, RZ, 0x33, !PT ;  /* 0x00000003ff0ce212 */ /* 0x000fca00078e33ff */
[----:B------:R-:W-:-:S05]  /*0a10*/  IMAD R11, R12, R2, R7 ;  /* 0x000000020c0b7224 */ /* 0x000fca00078e0207 */
[----:B0-----:R-:W-:-:S04]  /*0a20*/  IADD3 R12, P4, PT, R11, UR8, RZ ;  /* 0x000000080b0c7c10 */ /* 0x001fc8000ff9e0ff */
[----:B------:R-:W-:-:S06]  /*0a30*/  LEA.HI.X.SX32 R13, R11, UR9, 0x1, P4 ;  /* 0x000000090b0d7c11 */ /* 0x000fcc000a0f0eff */
[----:B------:R-:W2:Y:S04]  /*0a40*/  LDG.E.U8 R13, desc[UR6][R12.64] ;  /* 0x000000060c0d7981 */ /* 0x000ea8000c1e1100 */
[----:B--2---:R4:W-:Y:S02]  /*0a50*/  STS.U8 [R0+0x25], R13 ;  /* 0x0000250d00007388 */ /* 0x0049e40000000000 */
.L_x_7:
[----:B------:R-:W-:Y:S05]  /*0a60*/  BSYNC.RECONVERGENT B0 ;  /* 0x0000000000007941 */ /* 0x000fea0003800200 */
.L_x_6:
[----:B------:R-:W-:Y:S01]  /*0a70*/  BSSY.RECONVERGENT B0, `(.L_x_8) ;  /* 0x0000037000007945 */ /* 0x000fe20003800200 */
[C---:B------:R-:W-:Y:S02]  /*0a80*/  ISETP.NE.OR P4, PT, R9.reuse, R10, P2 ;  /* 0x0000000a0900720c */ /* 0x040fe40001785670 */
[----:B------:R-:W-:Y:S01]  /*0a90*/  ISETP.NE.OR P2, PT, R9, RZ, P2 ;  /* 0x000000ff0900720c */ /* 0x000fe20001745670 */
[----:B------:R-:W-:-:S12]  /*0aa0*/  @P3 BRA `(.L_x_9) ;  /* 0x0000000000cc3947 */ /* 0x000fd80003800000 */
[----:B012---:R-:W-:Y:S01]  /*0ab0*/  IABS R15, R3 ;  /* 0x00000003000f7213 */ /* 0x007fe20000000000 */
[----:B------:R-:W-:Y:S01]  /*0ac0*/  IMAD.IADD R16, R5, 0x1, R8 ;  /* 0x0000000105107824 */ /* 0x000fe200078e0208 */
[----:B---3--:R-:W-:Y:S01]  /*0ad0*/  IABS R14, R2 ;  /* 0x00000002000e7213 */ /* 0x008fe20000000000 */
[----:B------:R-:W0:Y:S01]  /*0ae0*/  LDCU.64 UR8, c[0x0][0x380] ;  /* 0x00007000ff0877ac */ /* 0x000e220008000a00 */
[----:B------:R-:W1:Y:S08]  /*0af0*/  I2F.RP R18, R15 ;  /* 0x0000000f00127306 */ /* 0x000e700000209400 */
[----:B------:R-:W2:Y:S08]  /*0b00*/  I2F.RP R17, R14 ;  /* 0x0000000e00117306 */ /* 0x000eb00000209400 */
[----:B-1----:R-:W1:Y:S08]  /*0b10*/  MUFU.RCP R18, R18 ;  /* 0x0000001200127308 */ /* 0x002e700000001000 */
[----:B--2---:R-:W2:Y:S01]  /*0b20*/  MUFU.RCP R17, R17 ;  /* 0x0000001100117308 */ /* 0x004ea20000001000 */
[----:B-1----:R-:W-:Y:S01]  /*0b30*/  VIADD R12, R18, 0xffffffe ;  /* 0x0ffffffe120c7836 */ /* 0x002fe20000000000 */
[----:B------:R-:W-:-:S06]  /*0b40*/  IABS R18, R16 ;  /* 0x0000001000127213 */ /* 0x000fcc0000000000 */
[----:B----4-:R1:W3:Y:S01]  /*0b50*/  F2I.FTZ.U32.TRUNC.NTZ R13, R12 ;  /* 0x0000000c000d7305 */ /* 0x0102e2000021f000 */
[----:B--2---:R-:W-:-:S07]  /*0b60*/  VIADD R10, R17, 0xffffffe ;  /* 0x0ffffffe110a7836 */ /* 0x004fce0000000000 */
[----:B------:R2:W4:Y:S01]  /*0b70*/  F2I.FTZ.U32.TRUNC.NTZ R11, R10 ;  /* 0x0000000a000b7305 */ /* 0x000522000021f000 */
[----:B-1----:R-:W-:Y:S02]  /*0b80*/  IMAD.MOV.U32 R12, RZ, RZ, RZ ;  /* 0x000000ffff0c7224 */ /* 0x002fe400078e00ff */
[----:B---3--:R-:W-:Y:S02]  /*0b90*/  IMAD.MOV R20, RZ, RZ, -R13 ;  /* 0x000000ffff147224 */ /* 0x008fe400078e0a0d */
[----:B--2---:R-:W-:Y:S02]  /*0ba0*/  IMAD.MOV.U32 R10, RZ, RZ, RZ ;  /* 0x000000ffff0a7224 */ /* 0x004fe400078e00ff */
[----:B------:R-:W-:Y:S01]  /*0bb0*/  IMAD R19, R20, R15, RZ ;  /* 0x0000000f14137224 */ /* 0x000fe200078e02ff */
[----:B----4-:R-:W-:-:S03]  /*0bc0*/  IADD3 R17, PT, PT, RZ, -R11, RZ ;  /* 0x8000000bff117210 */ /* 0x010fc60007ffe0ff */
[----:B------:R-:W-:-:S04]  /*0bd0*/  IMAD.HI.U32 R13, R13, R19, R12 ;  /* 0x000000130d0d7227 */ /* 0x000fc800078e000c */
[----:B------:R-:W-:Y:S02]  /*0be0*/  IMAD.IADD R12, R7, 0x1, R6 ;  /* 0x00000001070c7824 */ /* 0x000fe400078e0206 */
[----:B------:R-:W-:Y:S02]  /*0bf0*/  IMAD R17, R17, R14, RZ ;  /* 0x0000000e11117224 */ /* 0x000fe400078e02ff */
[----:B------:R-:W-:Y:S01]  /*0c00*/  IMAD.HI.U32 R13, R13, R18, RZ ;  /* 0x000000120d0d7227 */ /* 0x000fe200078e00ff */
[----:B------:R-:W-:-:S03]  /*0c10*/  IABS R19, R12 ;  /* 0x0000000c00137213 */ /* 0x000fc60000000000 */
[----:B------:R-:W-:Y:S01]  /*0c20*/  IMAD.HI.U32 R10, R11, R17, R10 ;  /* 0x000000110b0a7227 */ /* 0x000fe200078e000a */
[----:B------:R-:W-:-:S03]  /*0c30*/  IADD3 R13, PT, PT, -R13, RZ, RZ ;  /* 0x000000ff0d0d7210 */ /* 0x000fc60007ffe1ff */
[----:B------:R-:W-:Y:S02]  /*0c40*/  IMAD.MOV.U32 R11, RZ, RZ, R19 ;  /* 0x000000ffff0b7224 */ /* 0x000fe400078e0013 */
[----:B------:R-:W-:Y:S02]  /*0c50*/  IMAD R18, R15, R13, R18 ;  /* 0x0000000d0f127224 */ /* 0x000fe400078e0212 */
[----:B------:R-:W-:-:S03]  /*0c60*/  IMAD.HI.U32 R10, R10, R11, RZ ;  /* 0x0000000b0a0a7227 */ /* 0x000fc600078e00ff */
[----:B------:R-:W-:Y:S01]  /*0c70*/  ISETP.GT.U32.AND P5, PT, R15, R18, PT ;  /* 0x000000120f00720c */ /* 0x000fe20003fa4070 */
[----:B------:R-:W-:-:S04]  /*0c80*/  IMAD.MOV R10, RZ, RZ, -R10 ;  /* 0x000000ffff0a7224 */ /* 0x000fc800078e0a0a */
[----:B------:R-:W-:-:S05]  /*0c90*/  IMAD R11, R14, R10, R11 ;  /* 0x0000000a0e0b7224 */ /* 0x000fca00078e020b */
[----:B------:R-:W-:-:S03]  /*0ca0*/  ISETP.GT.U32.AND P3, PT, R14, R11, PT ;  /* 0x0000000b0e00720c */ /* 0x000fc60003f64070 */
[----:B------:R-:W-:-:S05]  /*0cb0*/  @!P5 IMAD.IADD R18, R18, 0x1, -R15 ;  /* 0x000000011212d824 */ /* 0x000fca00078e0a0f */
[----:B------:R-:W-:-:S05]  /*0cc0*/  ISETP.GT.U32.AND P6, PT, R15, R18, PT ;  /* 0x000000120f00720c */ /* 0x000fca0003fc4070 */
[----:B------:R-:W-:Y:S01]  /*0cd0*/  @!P3 IMAD.IADD R11, R11, 0x1, -R14 ;  /* 0x000000010b0bb824 */ /* 0x000fe200078e0a0e */
[----:B------:R-:W-:-:S04]  /*0ce0*/  ISETP.GE.AND P3, PT, R16, RZ, PT ;  /* 0x000000ff1000720c */ /* 0x000fc80003f66270 */
[----:B------:R-:W-:-:S03]  /*0cf0*/  ISETP.GT.U32.AND P5, PT, R14, R11, PT ;  /* 0x0000000b0e00720c */ /* 0x000fc60003fa4070 */
[----:B------:R-:W-:Y:S01]  /*0d00*/  @!P6 IMAD.IADD R18, R18, 0x1, -R15 ;  /* 0x000000011212e824 */ /* 0x000fe200078e0a0f */
[----:B------:R-:W-:-:S05]  /*0d10*/  ISETP.GE.AND P6, PT, R12, RZ, PT ;  /* 0x000000ff0c00720c */ /* 0x000fca0003fc6270 */
[----:B------:R-:W-:Y:S01]  /*0d20*/  @!P3 IMAD.MOV R18, RZ, RZ, -R18 ;  /* 0x000000ffff12b224 */ /* 0x000fe200078e0a12 */
[----:B------:R-:W-:-:S03]  /*0d30*/  ISETP.NE.AND P3, PT, R2, RZ, PT ;  /* 0x000000ff0200720c */ /* 0x000fc60003f65270 */
[----:B------:R-:W-:Y:S02]  /*0d40*/  @!P5 IADD3 R11, PT, PT, R11, -R14, RZ ;  /* 0x8000000e0b0bd210 */ /* 0x000fe40007ffe0ff */
[----:B------:R-:W-:-:S03]  /*0d50*/  ISETP.NE.AND P5, PT, R3, RZ, PT ;  /* 0x000000ff0300720c */ /* 0x000fc60003fa5270 */
[----:B------:R-:W-:-:S05]  /*0d60*/  @!P6 IMAD.MOV R11, RZ, RZ, -R11 ;  /* 0x000000ffff0be224 */ /* 0x000fca00078e0a0b */
[----:B------:R-:W-:-:S05]  /*0d70*/  @!P3 LOP3.LUT R11, RZ, R2, RZ, 0x33, !PT ;  /* 0x00000002ff0bb212 */ /* 0x000fca00078e33ff */
[----:B------:R-:W-:-:S05]  /*0d80*/  @!P5 LOP3.LUT R18, RZ, R3, RZ, 0x33, !PT ;  /* 0x00000003ff12d212 */ /* 0x000fca00078e33ff */
[----:B------:R-:W-:-:S05]  /*0d90*/  IMAD R18, R18, R2, R11 ;  /* 0x0000000212127224 */ /* 0x000fca00078e020b */
[----:B0-----:R-:W-:-:S04]  /*0da0*/  IADD3 R10, P3, PT, R18, UR8, RZ ;  /* 0x00000008120a7c10 */ /* 0x001fc8000ff7e0ff */
[----:B------:R-:W-:-:S05]  /*0db0*/  LEA.HI.X.SX32 R11, R18, UR9, 0x1, P3 ;  /* 0x00000009120b7c11 */ /* 0x000fca00098f0eff */
[----:B------:R-:W2:Y:S04]  /*0dc0*/  LDG.E.U8 R10, desc[UR6][R10.64] ;  /* 0x000000060a0a7981 */ /* 0x000ea8000c1e1100 */
[----:B--2---:R0:W-:Y:S02]  /*0dd0*/  STS.U8 [UR4], R10 ;  /* 0x0000000aff007988 */ /* 0x0041e40008000004 */
.L_x_9:
[----:B------:R-:W-:Y:S05]  /*0de0*/  BSYNC.RECONVERGENT B0 ;  /* 0x0000000000007941 */ /* 0x000fea0003800200 */
.L_x_8:
[----:B------:R-:W-:Y:S04]  /*0df0*/  BSSY.RECONVERGENT B0, `(.L_x_10) ;  /* 0x0000037000007945 */ /* 0x000fe80003800200 */
[----:B------:R-:W-:Y:S05]  /*0e00*/  @P1 BRA `(.L_x_11) ;  /* 0x0000000000d41947 */ /* 0x000fea0003800000 */
        /* <DEDUP_REMOVED lines=10> */
[----:B------:R1:W3:Y:S01]  /*0eb0*/  F2I.FTZ.U32.TRUNC.NTZ R11, R10 ;  /* 0x0000000a000b7305 */ /* 0x0002e2000021f000 */
[----:B--2---:R-:W-:Y:S02]  /*0ec0*/  VIADD R12, R16, 0xffffffe ;  /* 0x0ffffffe100c7836 */ /* 0x004fe40000000000 */
[----:B------:R-:W-:-:S05]  /*0ed0*/  VIADD R16, R7, 0x1 ;  /* 0x0000000107107836 */ /* 0x000fca0000000000 */
[----:B----4-:R2:W4:Y:S01]  /*0ee0*/  F2I.FTZ.U32.TRUNC.NTZ R13, R12 ;  /* 0x0000000c000d7305 */ /* 0x010522000021f000 */
[----:B-1----:R-:W-:Y:S01]  /*0ef0*/  IMAD.MOV.U32 R10, RZ, RZ, RZ ;  /* 0x000000ffff0a7224 */ /* 0x002fe200078e00ff */
[----:B---3--:R-:W-:Y:S02]  /*0f00*/  IADD3 R18, PT, PT, RZ, -R11, RZ ;  /* 0x8000000bff127210 */ /* 0x008fe40007ffe0ff */
[----:B--2---:R-:W-:-:S03]  /*0f10*/  MOV R12, RZ ;  /* 0x000000ff000c7202 */ /* 0x004fc60000000f00 */
[----:B------:R-:W-:Y:S02]  /*0f20*/  IMAD R19, R18, R15, RZ ;  /* 0x0000000f12137224 */ /* 0x000fe400078e02ff */
[----:B----4-:R-:W-:Y:S02]  /*0f30*/  IMAD.MOV R21, RZ, RZ, -R13 ;  /* 0x000000ffff157224 */ /* 0x010fe400078e0a0d */
[----:B------:R-:W-:Y:S01]  /*0f40*/  IMAD.HI.U32 R19, R11, R19, R10 ;  /* 0x000000130b137227 */ /* 0x000fe200078e000a */
[----:B------:R-:W-:-:S03]  /*0f50*/  IABS R10, R16 ;  /* 0x00000010000a7213 */ /* 0x000fc60000000000 */
[----:B------:R-:W-:-:S04]  /*0f60*/  IMAD R11, R21, R14, RZ ;  /* 0x0000000e150b7224 */ /* 0x000fc800078e02ff */
[----:B------:R-:W-:-:S04]  /*0f70*/  IMAD.HI.U32 R11, R13, R11, R12 ;  /* 0x0000000b0d0b7227 */ /* 0x000fc800078e000c */
[----:B------:R-:W-:Y:S02]  /*0f80*/  IMAD.MOV.U32 R12, RZ, RZ, R17 ;  /* 0x000000ffff0c7224 */ /* 0x000fe400078e0011 */
[----:B------:R-:W-:-:S04]  /*0f90*/  IMAD.HI.U32 R11, R11, R10, RZ ;  /* 0x0000000a0b0b7227 */ /* 0x000fc800078e00ff */
[----:B------:R-:W-:-:S04]  /*0fa0*/  IMAD.HI.U32 R19, R19, R12, RZ ;  /* 0x0000000c13137227 */ /* 0x000fc800078e00ff */
[----:B------:R-:W-:Y:S02]  /*0fb0*/  IMAD.MOV R19, RZ, RZ, -R19 ;  /* 0x000000ffff137224 */ /* 0x000fe400078e0a13 */
[----:B------:R-:W-:Y:S02]  /*0fc0*/  IMAD.MOV R11, RZ, RZ, -R11 ;  /* 0x000000ffff0b7224 */ /* 0x000fe400078e0a0b */
[----:B------:R-:W-:Y:S02]  /*0fd0*/  IMAD R12, R15, R19, R12 ;  /* 0x000000130f0c7224 */ /* 0x000fe400078e020c */
[----:B------:R-:W-:-:S03]  /*0fe0*/  IMAD R13, R14, R11, R10 ;  /* 0x0000000b0e0d7224 */ /* 0x000fc600078e020a */
[----:B------:R-:W-:Y:S02]  /*0ff0*/  ISETP.GT.U32.AND P3, PT, R15, R12, PT ;  /* 0x0000000c0f00720c */ /* 0x000fe40003f64070 */
[----:B------:R-:W-:-:S11]  /*1000*/  ISETP.GT.U32.AND P1, PT, R14, R13, PT ;  /* 0x0000000d0e00720c */ /* 0x000fd60003f24070 */
[----:B------:R-:W-:Y:S01]  /*1010*/  @!P3 IMAD.IADD R12, R12, 0x1, -R15 ;  /* 0x000000010c0cb824 */ /* 0x000fe200078e0a0f */
[----:B------:R-:W-:Y:S02]  /*1020*/  ISETP.GE.AND P3, PT, R16, RZ, PT ;  /* 0x000000ff1000720c */ /* 0x000fe40003f66270 */
[----:B------:R-:W-:Y:S02]  /*1030*/  @!P1 IADD3 R13, PT, PT, R13, -R14, RZ ;  /* 0x8000000e0d0d9210 */ /* 0x000fe40007ffe0ff */
[----:B------:R-:W-:Y:S02]  /*1040*/  ISETP.GT.U32.AND P6, PT, R15, R12, PT ;  /* 0x0000000c0f00720c */ /* 0x000fe40003fc4070 */
[----:B------:R-:W-:Y:S02]  /*1050*/  ISETP.GT.U32.AND P5, PT, R14, R13, PT ;  /* 0x0000000d0e00720c */ /* 0x000fe40003fa4070 */
[----:B------:R-:W-:-:S09]  /*1060*/  ISETP.GE.AND P1, PT, R8, RZ, PT ;  /* 0x000000ff0800720c */ /* 0x000fd20003f26270 */
[----:B------:R-:W-:Y:S01]  /*1070*/  @!P6 IMAD.IADD R12, R12, 0x1, -R15 ;  /* 0x000000010c0ce824 */ /* 0x000fe200078e0a0f */
[----:B------:R-:W-:Y:S01]  /*1080*/  ISETP.NE.AND P6, PT, R3, RZ, PT ;  /* 0x000000ff0300720c */ /* 0x000fe20003fc5270 */
[----:B------:R-:W-:Y:S01]  /*1090*/  @!P5 IMAD.IADD R13, R13, 0x1, -R14 ;  /* 0x000000010d0dd824 */ /* 0x000fe200078e0a0e */
[----:B------:R-:W-:Y:S01]  /*10a0*/  ISETP.NE.AND P5, PT, R2, RZ, PT ;  /* 0x000000ff0200720c */ /* 0x000fe20003fa5270 */
[----:B------:R-:W-:Y:S02]  /*10b0*/  IMAD.MOV.U32 R11, RZ, RZ, R12 ;  /* 0x000000ffff0b7224 */ /* 0x000fe400078e000c */
[----:B------:R-:W-:-:S03]  /*10c0*/  IMAD.MOV.U32 R8, RZ, RZ, R13 ;  /* 0x000000ffff087224 */ /* 0x000fc600078e000d */
[----:B------:R-:W-:Y:S01]  /*10d0*/  @!P1 IADD3 R11, PT, PT, -R11, RZ, RZ ;  /* 0x000000ff0b0b9210 */ /* 0x000fe20007ffe1ff */
[----:B------:R-:W-:-:S04]  /*10e0*/  @!P3 IMAD.MOV R8, RZ, RZ, -R8 ;  /* 0x000000ffff08b224 */ /* 0x000fc800078e0a08 */
[----:B------:R-:W-:Y:S02]  /*10f0*/  @!P6 LOP3.LUT R11, RZ, R3, RZ, 0x33, !PT ;  /* 0x00000003ff0be212 */ /* 0x000fe400078e33ff */
[----:B------:R-:W-:-:S05]  /*1100*/  @!P5 LOP3.LUT R8, RZ, R2, RZ, 0x33, !PT ;  /* 0x00000002ff08d212 */ /* 0x000fca00078e33ff */
[----:B------:R-:W-:-:S05]  /*1110*/  IMAD R11, R11, R2, R8 ;  /* 0x000000020b0b7224 */ /* 0x000fca00078e0208 */
[----:B0-----:R-:W-:-:S04]  /*1120*/  IADD3 R10, P1, PT, R11, UR8, RZ ;  /* 0x000000080b0a7c10 */ /* 0x001fc8000ff3e0ff */
[----:B------:R-:W-:-:S05]  /*1130*/  LEA.HI.X.SX32 R11, R11, UR9, 0x1, P1 ;  /* 0x000000090b0b7c11 */ /* 0x000fca00088f0eff */
[----:B------:R-:W2:Y:S04]  /*1140*/  LDG.E.U8 R10, desc[UR6][R10.64] ;  /* 0x000000060a0a7981 */ /* 0x000ea8000c1e1100 */
[----:B--2---:R0:W-:Y:S02]  /*1150*/  STS.U8 [R9+UR4+0x2], R10 ;  /* 0x0000020a09007988 */ /* 0x0041e40008000004 */
.L_x_11:
[----:B------:R-:W-:Y:S05]  /*1160*/  BSYNC.RECONVERGENT B0 ;  /* 0x0000000000007941 */ /* 0x000fea0003800200 */
.L_x_10:
[----:B------:R-:W-:Y:S04]  /*1170*/  BSSY.RECONVERGENT B0, `(.L_x_12) ;  /* 0x0000036000007945 */ /* 0x000fe80003800200 */
[----:B------:R-:W-:Y:S05]  /*1180*/  @P2 BRA `(.L_x_13) ;  /* 0x0000000000d02947 */ /* 0x000fea0003800000 */
[----:B----4-:R-:W-:Y:S01]  /*1190*/  IABS R13, R3 ;  /* 0x00000003000d7213 */ /* 0x010fe20000000000 */
[----:B---3--:R-:W-:Y:S01]  /*11a0*/  VIADD R14, R5, 0x1 ;  /* 0x00000001050e7836 */ /* 0x008fe20000000000 */
[----:B------:R-:W-:Y:S01]  /*11b0*/  IABS R12, R2 ;  /* 0x00000002000c7213 */ /* 0x000fe20000000000 */
[----:B------:R-:W-:Y:S01]  /*11c0*/  IMAD.IADD R6, R7, 0x1, R6 ;  /* 0x0000000107067824 */ /* 0x000fe200078e0206 */
[----:B------:R-:W3:Y:S01]  /*11d0*/  I2F.RP R16, R13 ;  /* 0x0000000d00107306 */ /* 0x000ee20000209400 */
[----:B------:R-:W-:Y:S01]  /*11e0*/  ISETP.NE.AND P6, PT, R3, RZ, PT ;  /* 0x000000ff0300720c */ /* 0x000fe20003fc5270 */
[----:B------:R-:W4:Y:S01]  /*11f0*/  LDCU.64 UR4, c[0x0][0x380] ;  /* 0x00007000ff0477ac */ /* 0x000f220008000a00 */
[----:B------:R-:W-:-:S05]  /*1200*/  ISETP.GE.AND P3, PT, R14, RZ, PT ;  /* 0x000000ff0e00720c */ /* 0x000fca0003f66270 */
[----:B012---:R-:W0:Y:S08]  /*1210*/  I2F.RP R15, R12 ;  /* 0x0000000c000f7306 */ /* 0x007e300000209400 */
[----:B---3--:R-:W1:Y:S08]  /*1220*/  MUFU.RCP R16, R16 ;  /* 0x0000001000107308 */ /* 0x008e700000001000 */
[----:B0-----:R-:W0:Y:S01]  /*1230*/  MUFU.RCP R15, R15 ;  /* 0x0000000f000f7308 */ /* 0x001e220000001000 */
[----:B-1----:R-:W-:Y:S01]  /*1240*/  VIADD R8, R16, 0xffffffe ;  /* 0x0ffffffe10087836 */ /* 0x002fe20000000000 */
[----:B------:R-:W-:-:S06]  /*1250*/  IABS R16, R14 ;  /* 0x0000000e00107213 */ /* 0x000fcc0000000000 */
[----:B------:R1:W2:Y:S01]  /*1260*/  F2I.FTZ.U32.TRUNC.NTZ R9, R8 ;  /* 0x0000000800097305 */ /* 0x0002a2000021f000 */
[----:B0-----:R-:W-:-:S07]  /*1270*/  VIADD R10, R15, 0xffffffe ;  /* 0x0ffffffe0f0a7836 */ /* 0x001fce0000000000 */
[----:B------:R0:W3:Y:S01]  /*1280*/  F2I.FTZ.U32.TRUNC.NTZ R11, R10 ;  /* 0x0000000a000b7305 */ /* 0x0000e2000021f000 */
[----:B-1----:R-:W-:Y:S02]  /*1290*/  IMAD.MOV.U32 R8, RZ, RZ, RZ ;  /* 0x000000ffff087224 */ /* 0x002fe400078e00ff */
[----:B--2---:R-:W-:Y:S02]  /*12a0*/  IMAD.MOV R18, RZ, RZ, -R9 ;  /* 0x000000ffff127224 */ /* 0x004fe400078e0a09 */
[----:B0-----:R-:W-:Y:S02]  /*12b0*/  HFMA2 R10, -RZ, RZ, 0, 0 ;  /* 0x00000000ff0a7431 */ /* 0x001fe400000001ff */
[----:B------:R-:W-:Y:S01]  /*12c0*/  IMAD R17, R18, R13, RZ ;  /* 0x0000000d12117224 */ /* 0x000fe200078e02ff */
[----:B---3--:R-:W-:-:S03]  /*12d0*/  IADD3 R19, PT, PT, RZ, -R11, RZ ;  /* 0x8000000bff137210 */ /* 0x008fc60007ffe0ff */
[----:B------:R-:W-:Y:S01]  /*12e0*/  IMAD.HI.U32 R17, R9, R17, R8 ;  /* 0x0000001109117227 */ /* 0x000fe200078e0008 */
[----:B------:R-:W-:-:S03]  /*12f0*/  IABS R8, R6 ;  /* 0x0000000600087213 */ /* 0x000fc60000000000 */
[----:B------:R-:W-:Y:S02]  /*1300*/  IMAD R9, R19, R12, RZ ;  /* 0x0000000c13097224 */ /* 0x000fe400078e02ff */
[----:B------:R-:W-:-:S04]  /*1310*/  IMAD.HI.U32 R17, R17, R16, RZ ;  /* 0x0000001011117227 */ /* 0x000fc800078e00ff */
[----:B------:R-:W-:-:S04]  /*1320*/  IMAD.HI.U32 R9, R11, R9, R10 ;  /* 0x000000090b097227 */ /* 0x000fc800078e000a */
[----:B------:R-:W-:Y:S02]  /*1330*/  IMAD.MOV R17, RZ, RZ, -R17 ;  /* 0x000000ffff117224 */ /* 0x000fe400078e0a11 */
[----:B------:R-:W-:-:S04]  /*1340*/  IMAD.HI.U32 R9, R9, R8, RZ ;  /* 0x0000000809097227 */ /* 0x000fc800078e00ff */
        /* <DEDUP_REMOVED lines=9> */
[----:B------:R-:W-:-:S11]  /*13e0*/  ISETP.GT.U32.AND P1, PT, R12, R11, PT ;  /* 0x0000000b0c00720c */ /* 0x000fd60003f24070 */
[----:B------:R-:W-:Y:S01]  /*13f0*/  @!P5 IMAD.IADD R16, R16, 0x1, -R13 ;  /* 0x000000011010d824 */ /* 0x000fe200078e0a0d */
[----:B------:R-:W-:Y:S01]  /*1400*/  ISETP.NE.AND P5, PT, R2, RZ, PT ;  /* 0x000000ff0200720c */ /* 0x000fe20003fa5270 */
[----:B------:R-:W-:Y:S02]  /*1410*/  @!P1 IMAD.IADD R11, R11, 0x1, -R12 ;  /* 0x000000010b0b9824 */ /* 0x000fe400078e0a0c */
[----:B------:R-:W-:-:S03]  /*1420*/  IMAD.MOV.U32 R9, RZ, RZ, R16 ;  /* 0x000000ffff097224 */ /* 0x000fc600078e0010 */
[----:B------:R-:W-:Y:S01]  /*1430*/  MOV R6, R11 ;  /* 0x0000000b00067202 */ /* 0x000fe20000000f00 */
[----:B------:R-:W-:Y:S01]  /*1440*/  @!P3 IMAD.MOV R9, RZ, RZ, -R9 ;  /* 0x000000ffff09b224 */ /* 0x000fe200078e0a09 */
[----:B------:R-:W-:-:S03]  /*1450*/  @!P6 LOP3.LUT R9, RZ, R3, RZ, 0x33, !PT ;  /* 0x00000003ff09e212 */ /* 0x000fc600078e33ff */
[----:B------:R-:W-:Y:S02]  /*1460*/  @!P2 IMAD.MOV R6, RZ, RZ, -R6 ;  /* 0x000000ffff06a224 */ /* 0x000fe400078e0a06 */
[----:B------:R-:W-:-:S05]  /*1470*/  @!P5 LOP3.LUT R6, RZ, R2, RZ, 0x33, !PT ;  /* 0x00000002ff06d212 */ /* 0x000fca00078e33ff */
[----:B------:R-:W-:-:S05]  /*1480*/  IMAD R9, R9, R2, R6 ;  /* 0x0000000209097224 */ /* 0x000fca00078e0206 */
[----:B----4-:R-:W-:-:S04]  /*1490*/  IADD3 R8, P1, PT, R9, UR4, RZ ;  /* 0x0000000409087c10 */ /* 0x010fc8000ff3e0ff */
[----:B------:R-:W-:-:S06]  /*14a0*/  LEA.HI.X.SX32 R9, R9, UR5, 0x1, P1 ;  /* 0x0000000509097c11 */ /* 0x000fcc00088f0eff */
[----:B------:R-:W2:Y:S04]  /*14b0*/  LDG.E.U8 R9, desc[UR6][R8.64] ;  /* 0x0000000608097981 */ /* 0x000ea8000c1e1100 */
[----:B--2---:R0:W-:Y:S02]  /*14c0*/  STS.U8 [R4+0x24], R9 ;  /* 0x0000240904007388 */ /* 0x0041e40000000000 */
.L_x_13:
[----:B------:R-:W-:Y:S05]  /*14d0*/  BSYNC.RECONVERGENT B0 ;  /* 0x0000000000007941 */ /* 0x000fea0003800200 */
.L_x_12:
[----:B------:R-:W-:Y:S04]  /*14e0*/  BSSY.RECONVERGENT B0, `(.L_x_14) ;  /* 0x0000037000007945 */ /* 0x000fe80003800200 */
[----:B------:R-:W-:Y:S05]  /*14f0*/  @P4 BRA `(.L_x_15) ;  /* 0x0000000000d44947 */ /* 0x000fea0003800000 */
[----:B------:R-:W-:Y:S01]  /*1500*/  IABS R6, R3 ;  /* 0x0000000300067213 */ /* 0x000fe20000000000 */
[----:B------:R-:W-:Y:S01]  /*1510*/  VIADD R12, R5, 0x1 ;  /* 0x00000001050c7836 */ /* 0x000fe20000000000 */
[----:B01----:R-:W-:Y:S01]  /*1520*/  IABS R4, R2 ;  /* 0x0000000200047213 */ /* 0x003fe20000000000 */
[----:B------:R-:W0:Y:S01]  /*1530*/  LDCU.64 UR4, c[0x0][0x380] ;  /* 0x00007000ff0477ac */ /* 0x000e220008000a00 */
[----:B---3--:R-:W1:Y:S01]  /*1540*/  I2F.RP R14, R6 ;  /* 0x00000006000e7306 */ /* 0x008e620000209400 */
[----:B------:R-:W-:Y:S02]  /*1550*/  ISETP.NE.AND P5, PT, R3, RZ, PT ;  /* 0x000000ff0300720c */ /* 0x000fe40003fa5270 */
[----:B------:R-:W-:Y:S02]  /*1560*/  IABS R16, R12 ;  /* 0x0000000c00107213 */ /* 0x000fe40000000000 */
[----:B------:R-:W-:-:S03]  /*1570*/  ISETP.GE.AND P4, PT, R12, RZ, PT ;  /* 0x000000ff0c00720c */ /* 0x000fc60003f86270 */
[----:B----4-:R-:W3:Y:S08]  /*1580*/  I2F.RP R13, R4 ;  /* 0x00000004000d7306 */ /* 0x010ef00000209400 */
[----:B-1----:R-:W1:Y:S08]  /*1590*/  MUFU.RCP R14, R14 ;  /* 0x0000000e000e7308 */ /* 0x002e700000001000 */
[----:B---3--:R-:W3:Y:S01]  /*15a0*/  MUFU.RCP R13, R13 ;  /* 0x0000000d000d7308 */ /* 0x008ee20000001000 */
[----:B-1----:R-:W-:-:S07]  /*15b0*/  VIADD R10, R14, 0xffffffe ;  /* 0x0ffffffe0e0a7836 */ /* 0x002fce0000000000 */
[----:B------:R1:W2:Y:S01]  /*15c0*/  F2I.FTZ.U32.TRUNC.NTZ R11, R10 ;  /* 0x0000000a000b7305 */ /* 0x0002a2000021f000 */
[----:B---3--:R-:W-:Y:S02]  /*15d0*/  IADD3 R8, PT, PT, R13, 0xffffffe, RZ ;  /* 0x0ffffffe0d087810 */ /* 0x008fe40007ffe0ff */
[----:B------:R-:W-:-:S05]  /*15e0*/  IADD3 R13, PT, PT, R7, 0x1, RZ ;  /* 0x00000001070d7810 */ /* 0x000fca0007ffe0ff */
[----:B------:R3:W4:Y:S01]  /*15f0*/  F2I.FTZ.U32.TRUNC.NTZ R9, R8 ;  /* 0x0000000800097305 */ /* 0x000722000021f000 */
[----:B-1----:R-:W-:Y:S01]  /*1600*/  IMAD.MOV.U32 R10, RZ, RZ, RZ ;  /* 0x000000ffff0a7224 */ /* 0x002fe200078e00ff */
[----:B------:R-:W-:Y:S01]  /*1610*/  IABS R14, R13 ;  /* 0x0000000d000e7213 */ /* 0x000fe20000000000 */
[----:B--2---:R-:W-:Y:S02]  /*1620*/  IMAD.MOV R15, RZ, RZ, -R11 ;  /* 0x000000ffff0f7224 */ /* 0x004fe400078e0a0b */
[----:B---3--:R-:W-:Y:S02]  /*1630*/  IMAD.MOV.U32 R8, RZ, RZ, RZ ;  /* 0x000000ffff087224 */ /* 0x008fe400078e00ff */
[----:B------:R-:W-:Y:S02]  /*1640*/  IMAD R15, R15, R6, RZ ;  /* 0x000000060f0f7224 */ /* 0x000fe400078e02ff */
[----:B----4-:R-:W-:Y:S02]  /*1650*/  IMAD.MOV R17, RZ, RZ, -R9 ;  /* 0x000000ffff117224 */ /* 0x010fe400078e0a09 */
[----:B------:R-:W-:-:S04]  /*1660*/  IMAD.HI.U32 R15, R11, R15, R10 ;  /* 0x0000000f0b0f7227 */ /* 0x000fc800078e000a */
[----:B------:R-:W-:Y:S02]  /*1670*/  IMAD R11, R17, R4, RZ ;  /* 0x00000004110b7224 */ /* 0x000fe400078e02ff */
[----:B------:R-:W-:Y:S02]  /*1680*/  IMAD.MOV.U32 R10, RZ, RZ, R16 ;  /* 0x000000ffff0a7224 */ /* 0x000fe400078e0010 */
[----:B------:R-:W-:Y:S01]  /*1690*/  IMAD.HI.U32 R11, R9, R11, R8 ;  /* 0x0000000b090b7227 */ /* 0x000fe200078e0008 */
[----:B------:R-:W-:-:S03]  /*16a0*/  MOV R8, R14 ;  /* 0x0000000e00087202 */ /* 0x000fc60000000f00 */
[----:B------:R-:W-:-:S04]  /*16b0*/  IMAD.HI.U32 R15, R15, R10, RZ ;  /* 0x0000000a0f0f7227 */ /* 0x000fc800078e00ff */
[----:B------:R-:W-:Y:S02]  /*16c0*/  IMAD.MOV R15, RZ, RZ, -R15 ;  /* 0x000000ffff0f7224 */ /* 0x000fe400078e0a0f */
[----:B------:R-:W-:-:S04]  /*16d0*/  IMAD.HI.U32 R11, R11, R8, RZ ;  /* 0x000000080b0b7227 */ /* 0x000fc800078e00ff */
[----:B------:R-:W-:Y:S02]  /*16e0*/  IMAD R9, R6, R15, R10 ;  /* 0x0000000f06097224 */ /* 0x000fe400078e020a */
[----:B------:R-:W-:-:S03]  /*16f0*/  IMAD.MOV R11, RZ, RZ, -R11 ;  /* 0x000000ffff0b7224 */ /* 0x000fc600078e0a0b */
[----:B------:R-:W-:Y:S01]  /*1700*/  ISETP.GT.U32.AND P2, PT, R6, R9, PT ;  /* 0x000000090600720c */ /* 0x000fe20003f44070 */
[----:B------:R-:W-:-:S05]  /*1710*/  IMAD R11, R4, R11, R8 ;  /* 0x0000000b040b7224 */ /* 0x000fca00078e0208 */
[----:B------:R-:W-:-:S07]  /*1720*/  ISETP.GT.U32.AND P1, PT, R4, R11, PT ;  /* 0x0000000b0400720c */ /* 0x000fce0003f24070 */
[----:B------:R-:W-:Y:S01]  /*1730*/  @!P2 IMAD.IADD R9, R9, 0x1, -R6 ;  /* 0x000000010909a824 */ /* 0x000fe200078e0a06 */
[----:B------:R-:W-:-:S04]  /*1740*/  ISETP.GE.AND P2, PT, R13, RZ, PT ;  /* 0x000000ff0d00720c */ /* 0x000fc80003f46270 */
[----:B------:R-:W-:Y:S02]  /*1750*/  ISETP.GT.U32.AND P3, PT, R6, R9, PT ;  /* 0x000000090600720c */ /* 0x000fe40003f64070 */
[----:B------:R-:W-:-:S04]  /*1760*/  @!P1 IADD3 R11, PT, PT, R11, -R4, RZ ;  /* 0x800000040b0b9210 */ /* 0x000fc80007ffe0ff */
[----:B------:R-:W-:-:S07]  /*1770*/  ISETP.GT.U32.AND P1, PT, R4, R11, PT ;  /* 0x0000000b0400720c */ /* 0x000fce0003f24070 */
[----:B------:R-:W-:Y:S01]  /*1780*/  @!P3 IMAD.IADD R9, R9, 0x1, -R6 ;  /* 0x000000010909b824 */ /* 0x000fe200078e0a06 */
[----:B------:R-:W-:-:S04]  /*1790*/  ISETP.NE.AND P3, PT, R2, RZ, PT ;  /* 0x000000ff0200720c */ /* 0x000fc80003f65270 */
[----:B------:R-:W-:Y:S01]  /*17a0*/  @!P4 IADD3 R9, PT, PT, -R9, RZ, RZ ;  /* 0x000000ff0909c210 */ /* 0x000fe20007ffe1ff */
[----:B------:R-:W-:Y:S01]  /*17b0*/  @!P1 IMAD.IADD R11, R11, 0x1, -R4 ;  /* 0x000000010b0b9824 */ /* 0x000fe200078e0a04 */
[----:B------:R-:W-:-:S03]  /*17c0*/  @!P5 LOP3.LUT R9, RZ, R3, RZ, 0x33, !PT ;  /* 0x00000003ff09d212 */ /* 0x000fc600078e33ff */
[----:B------:R-:W-:-:S04]  /*17d0*/  IMAD.MOV.U32 R4, RZ, RZ, R11 ;  /* 0x000000ffff047224 */ /* 0x000fc800078e000b */
[----:B------:R-:W-:Y:S01]  /*17e0*/  @!P2 IMAD.MOV R4, RZ, RZ, -R4 ;  /* 0x000000ffff04a224 */ /* 0x000fe200078e0a04 */
[----:B------:R-:W-:-:S05]  /*17f0*/  @!P3 LOP3.LUT R4, RZ, R2, RZ, 0x33, !PT ;  /* 0x00000002ff04b212 */ /* 0x000fca00078e33ff */
[----:B------:R-:W-:-:S05]  /*1800*/  IMAD R9, R9, R2, R4 ;  /* 0x0000000209097224 */ /* 0x000fca00078e0204 */
[----:B0-----:R-:W-:-:S04]  /*1810*/  IADD3 R8, P1, PT, R9, UR4, RZ ;  /* 0x0000000409087c10 */ /* 0x001fc8000ff3e0ff */
[----:B------:R-:W-:-:S06]  /*1820*/  LEA.HI.X.SX32 R9, R9, UR5, 0x1, P1 ;  /* 0x0000000509097c11 */ /* 0x000fcc00088f0eff */
[----:B------:R-:W2:Y:S04]  /*1830*/  LDG.E.U8 R9, desc[UR6][R8.64] ;  /* 0x0000000608097981 */ /* 0x000ea8000c1e1100 */
[----:B--2---:R0:W-:Y:S02]  /*1840*/  STS.U8 [R0+0x26], R9 ;  /* 0x0000260900007388 */ /* 0x0041e40000000000 */
.L_x_15:
[----:B------:R-:W-:Y:S05]  /*1850*/  BSYNC.RECONVERGENT B0 ;  /* 0x0000000000007941 */ /* 0x000fea0003800200 */
.L_x_14:
[----:B------:R-:W-:Y:S06]  /*1860*/  BAR.SYNC.DEFER_BLOCKING 0x0 ;  /* 0x0000000000007b1d */ /* 0x000fec0000010000 */
[----:B------:R-:W-:Y:S05]  /*1870*/  @!P0 EXIT ;  /* 0x000000000000894d */ /* 0x000fea0003800000 */
[----:B------:R-:W-:Y:S01]  /*1880*/  LDS.U8 R3, [R0] ;  /* 0x0000000000037984 */ /* 0x000fe20000000000 */
[----:B------:R-:W5:Y:S01]  /*1890*/  LDCU.64 UR4, c[0x0][0x388] ;  /* 0x00007100ff0477ac */ /* 0x000f620008000a00 */
[----:B------:R-:W-:Y:S02]  /*18a0*/  IMAD R5, R5, R2, R7 ;  /* 0x0000000205057224 */ /* 0x000fe400078e0207 */
[----:B01----:R-:W-:Y:S04]  /*18b0*/  LDS.U8 R4, [R0+0x1] ;  /* 0x0000010000047984 */ /* 0x003fe80000000000 */
[----:B------:R-:W0:Y:S04]  /*18c0*/  LDS.U8 R6, [R0+0x2] ;  /* 0x0000020000067984 */ /* 0x000e280000000000 */
[----:B------:R-:W-:Y:S04]  /*18d0*/  LDS.U8 R8, [R0+0x12] ;  /* 0x0000120000087984 */ /* 0x000fe80000000000 */
[----:B---3--:R-:W1:Y:S04]  /*18e0*/  LDS.U8 R9, [R0+0x14] ;  /* 0x0000140000097984 */ /* 0x008e680000000000 */
[----:B------:R-:W-:Y:S04]  /*18f0*/  LDS.U8 R10, [R0+0x24] ;  /* 0x00002400000a7984 */ /* 0x000fe80000000000 */
[----:B------:R-:W3:Y:S04]  /*1900*/  LDS.U8 R11, [R0+0x25] ;  /* 0x00002500000b7984 */ /* 0x000ee80000000000 */
[----:B----4-:R-:W4:Y:S04]  /*1910*/  LDS.U8 R13, [R0+0x13] ;  /* 0x00001300000d7984 */ /* 0x010f280000000000 */
[----:B------:R-:W2:Y:S01]  /*1920*/  LDS.U8 R12, [R0+0x26] ;  /* 0x00002600000c7984 */ /* 0x000ea20000000000 */
[----:B0-----:R-:W-:-:S04]  /*1930*/  IADD3 R3, PT, PT, R6, R3, R4 ;  /* 0x0000000306037210 */ /* 0x001fc80007ffe004 */
[----:B-1----:R-:W-:-:S04]  /*1940*/  IADD3 R3, PT, PT, R9, R3, R8 ;  /* 0x0000000309037210 */ /* 0x002fc80007ffe008 */
[----:B---3--:R-:W-:Y:S02]  /*1950*/  IADD3 R3, PT, PT, R11, R3, R10 ;  /* 0x000000030b037210 */ /* 0x008fe40007ffe00a */
[----:B----4-:R-:W-:-:S03]  /*1960*/  ISETP.NE.AND P0, PT, R13, 0x1, PT ;  /* 0x000000010d00780c */ /* 0x010fc60003f05270 */
[----:B--2---:R-:W-:-:S05]  /*1970*/  IMAD.IADD R3, R3, 0x1, R12 ;  /* 0x0000000103037824 */ /* 0x004fca00078e020c */
[C---:B------:R-:W-:Y:S02]  /*1980*/  LOP3.LUT R4, R3.reuse, 0xfffffffe, RZ, 0xc0, !PT ;  /* 0xfffffffe03047812 */ /* 0x040fe400078ec0ff */
[----:B------:R-:W-:Y:S02]  /*1990*/  ISETP.NE.AND P2, PT, R3, 0x3, PT ;  /* 0x000000030300780c */ /* 0x000fe40003f45270 */
[----:B------:R-:W-:Y:S02]  /*19a0*/  ISETP.NE.AND P1, PT, R4, 0x2, PT ;  /* 0x000000020400780c */ /* 0x000fe40003f25270 */
[----:B------:R-:W-:Y:S02]  /*19b0*/  SEL R0, RZ, 0xffffffff, P2 ;  /* 0xffffffffff007807 */ /* 0x000fe40001000000 */
[----:B-----5:R-:W-:Y:S02]  /*19c0*/  IADD3 R2, P2, PT, R5, UR4, RZ ;  /* 0x0000000405027c10 */ /* 0x020fe4000ff5e0ff */
[----:B------:R-:W-:-:S02]  /*19d0*/  @!P0 SEL R0, RZ, 0xffffffff, P1 ;  /* 0xffffffffff008807 */ /* 0x000fc40000800000 */
[----:B------:R-:W-:Y:S02]  /*19e0*/  LEA.HI.X.SX32 R3, R5, UR5, 0x1, P2 ;  /* 0x0000000505037c11 */ /* 0x000fe400090f0eff */
[----:B------:R-:W-:-:S05]  /*19f0*/  LOP3.LUT R5, R0, 0x1, RZ, 0xc0, !PT ;  /* 0x0000000100057812 */ /* 0x000fca00078ec0ff */
[----:B------:R-:W-:Y:S01]  /*1a00*/  STG.E.U8 desc[UR6][R2.64], R5 ;  /* 0x0000000502007986 */ /* 0x000fe2000c101106 */
[----:B------:R-:W-:Y:S05]  /*1a10*/  EXIT ;  /* 0x000000000000794d */ /* 0x000fea0003800000 */
.L_x_16:
[----:B------:R-:W-:-:S00]  /*1a20*/  BRA `(.L_x_16) ;  /* 0xfffffffc00fc7947 */ /* 0x000fc0000383ffff */
[----:B------:R-:W-:-:S00]  /*1a30*/  NOP ;  /* 0x0000000000007918 */ /* 0x000fc00000000000 */
        /* <DEDUP_REMOVED lines=12> */
.L_x_29:


//--------------------- .text._Z14initGridKernelPhiim --------------------------
	.section	.text._Z14initGridKernelPhiim,"ax",@progbits
	.align	128
        .global         _Z14initGridKernelPhiim
        .type           _Z14initGridKernelPhiim,@function
        .size           _Z14initGridKernelPhiim,(.L_x_30 - _Z14initGridKernelPhiim)
        .other          _Z14initGridKernelPhiim,@"STO_CUDA_ENTRY STV_DEFAULT"
_Z14initGridKernelPhiim:
.text._Z14initGridKernelPhiim:
[----:B------:R-:W0:Y:S01]  /*0000*/  LDC R1, c[0x0][0x37c] ;  /* 0x0000df00ff017b82 */ /* 0x000e220000000800 */
[----:B------:R-:W1:Y:S07]  /*0010*/  S2R R0, SR_TID.Y ;  /* 0x0000000000007919 */ /* 0x000e6e0000002200 */
[----:B------:R-:W2:Y:S01]  /*0020*/  LDC R6, c[0x0][0x360] ;  /* 0x0000d800ff067b82 */ /* 0x000ea20000000800 */
[----:B------:R-:W3:Y:S01]  /*0030*/  LDCU.64 UR6, c[0x0][0x388] ;  /* 0x00007100ff0677ac */ /* 0x000ee20008000a00 */
[----:B0-----:R-:W-:Y:S01]  /*0040*/  VIADD R1, R1, 0xffffffd0 ;  /* 0xffffffd001017836 */ /* 0x001fe20000000000 */
[----:B------:R-:W2:Y:S05]  /*0050*/  S2R R3, SR_TID.X ;  /* 0x0000000000037919 */ /* 0x000eaa0000002100 */
[----:B------:R-:W1:Y:S08]  /*0060*/  S2UR UR5, SR_CTAID.Y ;  /* 0x00000000000579c3 */ /* 0x000e700000002600 */
[----:B------:R-:W1:Y:S08]  /*0070*/  LDC R7, c[0x0][0x364] ;  /* 0x0000d900ff077b82 */ /* 0x000e700000000800 */
[----:B------:R-:W2:Y:S01]  /*0080*/  S2UR UR4, SR_CTAID.X ;  /* 0x00000000000479c3 */ /* 0x000ea20000002500 */
[----:B-1----:R-:W-:-:S05]  /*0090*/  IMAD R7, R7, UR5, R0 ;  /* 0x0000000507077c24 */ /* 0x002fca000f8e0200 */
[----:B---3--:R-:W-:Y:S01]  /*00a0*/  ISETP.GE.AND P0, PT, R7, UR7, PT ;  /* 0x0000000707007c0c */ /* 0x008fe2000bf06270 */
[----:B--2---:R-:W-:-:S05]  /*00b0*/  IMAD R6, R6, UR4, R3 ;  /* 0x0000000406067c24 */ /* 0x004fca000f8e0203 */
[----:B------:R-:W-:-:S13]  /*00c0*/  ISETP.GE.OR P0, PT, R6, UR6, P0 ;  /* 0x0000000606007c0c */ /* 0x000fda0008706670 */
[----:B------:R-:W-:Y:S05]  /*00d0*/  @P0 EXIT ;  /* 0x000000000000094d */ /* 0x000fea0003800000 */
[----:B------:R-:W0:Y:S01]  /*00e0*/  LDC.64 R2, c[0x0][0x390] ;  /* 0x0000e400ff027b82 */ /* 0x000e220000000a00 */
[----:B------:R-:W-:Y:S01]  /*00f0*/  IMAD R6, R7, UR6, R6 ;  /* 0x0000000607067c24 */ /* 0x000fe2000f8e0206 */
[----:B------:R-:W1:Y:S01]  /*0100*/  LDCU.64 UR6, c[0x0][0x358] ;  /* 0x00006b00ff0677ac */ /* 0x000e620008000a00 */
[----:B------:R-:W-:Y:S03]  /*0110*/  BSSY.RECONVERGENT B0, `(.L_x_17) ;  /* 0x000025c000007945 */ /* 0x000fe60003800200 */
[----:B------:R-:W-:Y:S02]  /*0120*/  ISETP.NE.AND P0, PT, R6, RZ, PT ;  /* 0x000000ff0600720c */ /* 0x000fe40003f05270 */
[----:B0-----:R-:W-:Y:S02]  /*0130*/  LOP3.LUT R0, R2, 0xaad26b49, RZ, 0x3c, !PT ;  /* 0xaad26b4902007812 */ /* 0x001fe400078e3cff */
[----:B------:R-:W-:-:S03]  /*0140*/  LOP3.LUT R2, R3, 0xf7dcefdd, RZ, 0x3c, !PT ;  /* 0xf7dcefdd03027812 */ /* 0x000fc600078e3cff */
[----:B------:R-:W-:Y:S02]  /*0150*/  IMAD R0, R0, 0x4182bed5, RZ ;  /* 0x4182bed500007824 */ /* 0x000fe400078e02ff */
[----:B------:R-:W-:Y:S02]  /*0160*/  IMAD R11, R2, -0x658354e5, RZ ;  /* 0x9a7cab1b020b7824 */ /* 0x000fe400078e02ff */
[C---:B------:R-:W-:Y:S01]  /*0170*/  VIADD R5, R0.reuse, 0x583f19 ;  /* 0x00583f1900057836 */ /* 0x040fe20000000000 */
[C---:B------:R-:W-:Y:S01]  /*0180*/  LOP3.LUT R8, R0.reuse, 0x159a55e5, RZ, 0x3c, !PT ;  /* 0x159a55e500087812 */ /* 0x040fe200078e3cff */
[C---:B------:R-:W-:Y:S01]  /*0190*/  VIADD R3, R0.reuse, 0x75bcd15 ;  /* 0x075bcd1500037836 */ /* 0x040fe20000000000 */
[----:B------:R-:W-:Y:S01]  /*01a0*/  IADD3 R2, PT, PT, R0, 0x64f0c9, R11 ;  /* 0x0064f0c900027810 */ /* 0x000fe20007ffe00b */
[C---:B------:R-:W-:Y:S01]  /*01b0*/  VIADD R9, R11.reuse, 0x1f123bb5 ;  /* 0x1f123bb50b097836 */ /* 0x040fe20000000000 */
[----:B------:R-:W-:Y:S02]  /*01c0*/  LOP3.LUT R4, R11, 0x5491333, RZ, 0x3c, !PT ;  /* 0x054913330b047812 */ /* 0x000fe400078e3cff */
[----:B------:R-:W-:Y:S01]  /*01d0*/  SHF.R.S32.HI R0, RZ, 0x1f, R6 ;  /* 0x0000001fff007819 */ /* 0x000fe20000011406 */
[----:B------:R0:W-:Y:S04]  /*01e0*/  STL.64 [R1], R2 ;  /* 0x0000000201007387 */ /* 0x0001e80000100a00 */
[----:B------:R0:W-:Y:S04]  /*01f0*/  STL.64 [R1+0x8], R8 ;  /* 0x0000080801007387 */ /* 0x0001e80000100a00 */
[----:B------:R0:W-:Y:S01]  /*0200*/  STL.64 [R1+0x10], R4 ;  /* 0x0000100401007387 */ /* 0x0001e20000100a00 */
[----:B-1----:R-:W-:Y:S05]  /*0210*/  @!P0 BRA `(.L_x_18) ;  /* 0x00000024002c8947 */ /* 0x002fea0003800000 */
[----:B------:R-:W-:Y:S02]  /*0220*/  IMAD.MOV.U32 R13, RZ, RZ, RZ ;  /* 0x000000ffff0d7224 */ /* 0x000fe400078e00ff */
[----:B------:R-:W-:Y:S02]  /*0230*/  IMAD.MOV.U32 R12, RZ, RZ, R6 ;  /* 0x000000ffff0c7224 */ /* 0x000fe400078e0006 */
[----:B------:R-:W-:-:S07]  /*0240*/  IMAD.MOV.U32 R7, RZ, RZ, R0 ;  /* 0x000000ffff077224 */ /* 0x000fce00078e0000 */
.L_x_27:
[----:B0-----:R-:W-:Y:S01]  /*0250*/  LOP3.LUT R2, R12, 0x3, RZ, 0xc0, !PT ;  /* 0x000000030c027812 */ /* 0x001fe200078ec0ff */
[----:B------:R-:W-:Y:S03]  /*0260*/  BSSY.RECONVERGENT B1, `(.L_x_19) ;  /* 0x0000240000017945 */ /* 0x000fe60003800200 */
[----:B------:R-:W-:-:S04]  /*0270*/  ISETP.NE.U32.AND P0, PT, R2, RZ, PT ;  /* 0x000000ff0200720c */ /* 0x000fc80003f05070 */
[----:B------:R-:W-:-:S13]  /*0280*/  ISETP.NE.AND.EX P0, PT, RZ, RZ, PT, P0 ;  /* 0x000000ffff00720c */ /* 0x000fda0003f05300 */
[----:B------:R-:W-:Y:S05]  /*0290*/  @!P0 BRA `(.L_x_20) ;  /* 0x0000002000f08947 */ /* 0x000fea0003800000 */
[----:B------:R-:W0:Y:S01]  /*02a0*/  LDC.64 R10, c[0x4][RZ] ;  /* 0x01000000ff0a7b82 */ /* 0x000e220000000a00 */
[----:B------:R-:W-:Y:S02]  /*02b0*/  CS2R R2, SRZ ;  /* 0x0000000000027805 */ /* 0x000fe4000001ff00 */
[----:B------:R-:W-:Y:S02]  /*02c0*/  CS2R R4, SRZ ;  /* 0x0000000000047805 */ /* 0x000fe4000001ff00 */
[----:B------:R-:W-:Y:S01]  /*02d0*/  CS2R R8, SRZ ;  /* 0x0000000000087805 */ /* 0x000fe2000001ff00 */
[----:B0-----:R-:W-:-:S07]  /*02e0*/  IMAD.WIDE.U32 R10, R13, 0xc80, R10 ;  /* 0x00000c800d0a7825 */ /* 0x001fce00078e000a */
.L_x_22:
[----:B------:R-:W-:-:S06]  /*02f0*/  IMAD R16, R2, 0x4, R1 ;  /* 0x0000000402107824 */ /* 0x000fcc00078e0201 */
[----:B------:R-:W5:Y:S01]  /*0300*/  LDL R16, [R16+0x4] ;  /* 0x0000040010107983 */ /* 0x000f620000100800 */
[----:B------:R-:W-:-:S05]  /*0310*/  UMOV UR4, URZ ;  /* 0x000000ff00047c82 */ /* 0x000fca0008000000 */
.L_x_21:
[----:B-----5:R-:W-:Y:S01]  /*0320*/  SHF.R.U32.HI R21, RZ, UR4, R16 ;  /* 0x00000004ff157c19 */ /* 0x020fe20008011610 */
[----:B------:R-:W-:-:S03]  /*0330*/  IMAD.SHL.U32 R14, R2, 0x20, RZ ;  /* 0x00000020020e7824 */ /* 0x000fc600078e00ff */
[----:B------:R-:W-:Y:S01]  /*0340*/  LOP3.LUT R15, R21, 0x1, RZ, 0xc0, !PT ;  /* 0x00000001150f7812 */ /* 0x000fe200078ec0ff */
[----:B------:R-:W-:-:S03]  /*0350*/  VIADD R14, R14, UR4 ;  /* 0x000000040e0e7c36 */ /* 0x000fc60008000000 */
[----:B------:R-:W-:Y:S01]  /*0360*/  ISETP.NE.U32.AND P0, PT, R15, 0x1, PT ;  /* 0x000000010f00780c */ /* 0x000fe20003f05070 */
[----:B------:R-:W-:-:S03]  /*0370*/  IMAD R15, R14, 0x5, RZ ;  /* 0x000000050e0f7824 */ /* 0x000fc600078e02ff */
[----:B------:R-:W-:Y:S01]  /*0380*/  R2P PR, R21, 0x7e ;  /* 0x0000007e15007804 */ /* 0x000fe20000000000 */
[----:B------:R-:W-:-:S08]  /*0390*/  IMAD.WIDE.U32 R14, R15, 0x4, R10 ;  /* 0x000000040f0e7825 */ /* 0x000fd000078e000a */
[----:B------:R-:W2:Y:S04]  /*03a0*/  @!P0 LDG.E R20, desc[UR6][R14.64+0x10] ;  /* 0x000010060e148981 */ /* 0x000ea8000c1e1900 */
[----:B------:R-:W3:Y:S04]  /*03b0*/  @P1 LDG.E R22, desc[UR6][R14.64+0x24] ;  /* 0x000024060e161981 */ /* 0x000ee8000c1e1900 */
[----:B------:R-:W4:Y:S04]  /*03c0*/  @P2 LDG.E R24, desc[UR6][R14.64+0x38] ;  /* 0x000038060e182981 */ /* 0x000f28000c1e1900 */
[----:B------:R-:W4:Y:S04]  /*03d0*/  @P3 LDG.E R26, desc[UR6][R14.64+0x4c] ;  /* 0x00004c060e1a3981 */ /* 0x000f28000c1e1900 */
[----:B------:R-:W4:Y:S04]  /*03e0*/  @P4 LDG.E R28, desc[UR6][R14.64+0x60] ;  /* 0x000060060e1c4981 */ /* 0x000f28000c1e1900 */
[----:B------:R-:W4:Y:S04]  /*03f0*/  @!P0 LDG.E R18, desc[UR6][R14.64] ;  /* 0x000000060e128981 */ /* 0x000f28000c1e1900 */
[----:B------:R-:W4:Y:S04]  /*0400*/  @!P0 LDG.E R17, desc[UR6][R14.64+0x4] ;  /* 0x000004060e118981 */ /* 0x000f28000c1e1900 */
[----:B------:R-:W4:Y:S04]  /*0410*/  @P5 LDG.E R19, desc[UR6][R14.64+0x74] ;  /* 0x000074060e135981 */ /* 0x000f28000c1e1900 */
[----:B------:R-:W4:Y:S04]  /*0420*/  @P1 LDG.E R23, desc[UR6][R14.64+0x20] ;  /* 0x000020060e171981 */ /* 0x000f28000c1e1900 */
[----:B------:R-:W4:Y:S01]  /*0430*/  @P3 LDG.E R25, desc[UR6][R14.64+0x48] ;  /* 0x000048060e193981 */ /* 0x000f22000c1e1900 */
[----:B--2---:R-:W-:-:S03]  /*0440*/  @!P0 LOP3.LUT R5, R5, R20, RZ, 0x3c, !PT ;  /* 0x0000001405058212 */ /* 0x004fc600078e3cff */
[----:B------:R-:W2:Y:S01]  /*0450*/  @P1 LDG.E R20, desc[UR6][R14.64+0x14] ;  /* 0x000014060e141981 */ /* 0x000ea2000c1e1900 */
[----:B---3--:R-:W-:-:S03]  /*0460*/  @P1 LOP3.LUT R5, R5, R22, RZ, 0x3c, !PT ;  /* 0x0000001605051212 */ /* 0x008fc600078e3cff */
[----:B------:R-:W3:Y:S01]  /*0470*/  @P1 LDG.E R22, desc[UR6][R14.64+0x1c] ;  /* 0x00001c060e161981 */ /* 0x000ee2000c1e1900 */
[----:B----4-:R-:W-:-:S03]  /*0480*/  @P2 LOP3.LUT R5, R5, R24, RZ, 0x3c, !PT ;  /* 0x0000001805052212 */ /* 0x010fc600078e3cff */
[----:B------:R-:W4:Y:S01]  /*0490*/  @P2 LDG.E R24, desc[UR6][R14.64+0x28] ;  /* 0x000028060e182981 */ /* 0x000f22000c1e1900 */
[----:B------:R-:W-:-:S03]  /*04a0*/  @P3 LOP3.LUT R5, R5, R26, RZ, 0x3c, !PT ;  /* 0x0000001a05053212 */ /* 0x000fc600078e3cff */
[----:B------:R-:W3:Y:S01]  /*04b0*/  @P6 LDG.E R26, desc[UR6][R14.64+0x88] ;  /* 0x000088060e1a6981 */ /* 0x000ee2000c1e1900 */
[----:B------:R-:W-:Y:S02]  /*04c0*/  @P4 LOP3.LUT R5, R5, R28, RZ, 0x3c, !PT ;  /* 0x0000001c05054212 */ /* 0x000fe400078e3cff */
[----:B------:R-:W-:Y:S02]  /*04d0*/  @!P0 LOP3.LUT R3, R3, R18, RZ, 0x3c, !PT ;  /* 0x0000001203038212 */ /* 0x000fe400078e3cff */
[----:B------:R-:W3:Y:S01]  /*04e0*/  @!P0 LDG.E R18, desc[UR6][R14.64+0x8] ;  /* 0x000008060e128981 */ /* 0x000ee2000c1e1900 */
[----:B------:R-:W-:-:S03]  /*04f0*/  @!P0 LOP3.LUT R8, R8, R17, RZ, 0x3c, !PT ;  /* 0x0000001108088212 */ /* 0x000fc600078e3cff */
[----:B------:R-:W3:Y:S01]  /*0500*/  @!P0 LDG.E R17, desc[UR6][R14.64+0xc] ;  /* 0x00000c060e118981 */ /* 0x000ee2000c1e1900 */
[----:B------:R-:W-:-:S03]  /*0510*/  @P5 LOP3.LUT R5, R5, R19, RZ, 0x3c, !PT ;  /* 0x0000001305055212 */ /* 0x000fc600078e3cff */
[----:B------:R-:W3:Y:S01]  /*0520*/  @P1 LDG.E R19, desc[UR6][R14.64+0x18] ;  /* 0x000018060e131981 */ /* 0x000ee2000c1e1900 */
[----:B--2---:R-:W-:-:S03]  /*0530*/  @P1 LOP3.LUT R3, R3, R20, RZ, 0x3c, !PT ;  /* 0x0000001403031212 */ /* 0x004fc600078e3cff */
[----:B------:R-:W2:Y:S01]  /*0540*/  @P3 LDG.E R20, desc[UR6][R14.64+0x3c] ;  /* 0x00003c060e143981 */ /* 0x000ea2000c1e1900 */
[----:B----4-:R-:W-:-:S03]  /*0550*/  @P2 LOP3.LUT R3, R3, R24, RZ, 0x3c, !PT ;  /* 0x0000001803032212 */ /* 0x010fc600078e3cff */
[----:B------:R-:W4:Y:S01]  /*0560*/  @P4 LDG.E R24, desc[UR6][R14.64+0x50] ;  /* 0x000050060e184981 */ /* 0x000f22000c1e1900 */
[----:B---3--:R-:W-:-:S03]  /*0570*/  @!P0 LOP3.LUT R9, R9, R18, RZ, 0x3c, !PT ;  /* 0x0000001209098212 */ /* 0x008fc600078e3cff */
[----:B------:R-:W3:Y:S01]  /*0580*/  @P2 LDG.E R18, desc[UR6][R14.64+0x30] ;  /* 0x000030060e122981 */ /* 0x000ee2000c1e1900 */
[----:B------:R-:W-:-:S03]  /*0590*/  @!P0 LOP3.LUT R4, R4, R17, RZ, 0x3c, !PT ;  /* 0x0000001104048212 */ /* 0x000fc600078e3cff */
[----:B------:R-:W3:Y:S01]  /*05a0*/  @P2 LDG.E R17, desc[UR6][R14.64+0x2c] ;  /* 0x00002c060e112981 */ /* 0x000ee2000c1e1900 */
[----:B------:R-:W-:-:S03]  /*05b0*/  @P1 LOP3.LUT R8, R8, R19, RZ, 0x3c, !PT ;  /* 0x0000001308081212 */ /* 0x000fc600078e3cff */
[----:B------:R-:W3:Y:S01]  /*05c0*/  @P2 LDG.E R19, desc[UR6][R14.64+0x34] ;  /* 0x000034060e132981 */ /* 0x000ee2000c1e1900 */
[----:B------:R-:W-:Y:S02]  /*05d0*/  @P1 LOP3.LUT R9, R9, R22, RZ, 0x3c, !PT ;  /* 0x0000001609091212 */ /* 0x000fe400078e3cff */
[----:B------:R-:W-:Y:S01]  /*05e0*/  @P1 LOP3.LUT R4, R4, R23, RZ, 0x3c, !PT ;  /* 0x0000001704041212 */ /* 0x000fe200078e3cff */
[----:B------:R-:W3:Y:S04]  /*05f0*/  @P3 LDG.E R22, desc[UR6][R14.64+0x44] ;  /* 0x000044060e163981 */ /* 0x000ee8000c1e1900 */
[----:B------:R-:W3:Y:S01]  /*0600*/  @P3 LDG.E R23, desc[UR6][R14.64+0x40] ;  /* 0x000040060e173981 */ /* 0x000ee2000c1e1900 */
[----:B--2---:R-:W-:-:S03]  /*0610*/  @P3 LOP3.LUT R3, R3, R20, RZ, 0x3c, !PT ;  /* 0x0000001403033212 */ /* 0x004fc600078e3cff */
[----:B------:R-:W2:Y:S01]  /*0620*/  @P5 LDG.E R20, desc[UR6][R14.64+0x64] ;  /* 0x000064060e145981 */ /* 0x000ea2000c1e1900 */
[----:B----4-:R-:W-:-:S03]  /*0630*/  @P4 LOP3.LUT R3, R3, R24, RZ, 0x3c, !PT ;  /* 0x0000001803034212 */ /* 0x010fc600078e3cff */
[----:B------:R-:W4:Y:S01]  /*0640*/  @P6 LDG.E R24, desc[UR6][R14.64+0x78] ;  /* 0x000078060e186981 */ /* 0x000f22000c1e1900 */
[----:B---3--:R-:W-:-:S03]  /*0650*/  @P2 LOP3.LUT R9, R9, R18, RZ, 0x3c, !PT ;  /* 0x0000001209092212 */ /* 0x008fc600078e3cff */
[----:B------:R-:W3:Y:S01]  /*0660*/  @P4 LDG.E R18, desc[UR6][R14.64+0x58] ;  /* 0x000058060e124981 */ /* 0x000ee2000c1e1900 */
[----:B------:R-:W-:-:S03]  /*0670*/  @P2 LOP3.LUT R8, R8, R17, RZ, 0x3c, !PT ;  /* 0x0000001108082212 */ /* 0x000fc600078e3cff */
[----:B------:R-:W3:Y:S01]  /*0680*/  @P4 LDG.E R17, desc[UR6][R14.64+0x54] ;  /* 0x000054060e114981 */ /* 0x000ee2000c1e1900 */
[----:B------:R-:W-:-:S03]  /*0690*/  @P2 LOP3.LUT R4, R4, R19, RZ, 0x3c, !PT ;  /* 0x0000001304042212 */ /* 0x000fc600078e3cff */
[----:B------:R-:W3:Y:S01]  /*06a0*/  @P4 LDG.E R19, desc[UR6][R14.64+0x5c] ;  /* 0x00005c060e134981 */ /* 0x000ee2000c1e1900 */
[----:B------:R-:W-:Y:S02]  /*06b0*/  @P3 LOP3.LUT R9, R9, R22, RZ, 0x3c, !PT ;  /* 0x0000001609093212 */ /* 0x000fe400078e3cff */
[----:B------:R-:W-:Y:S01]  /*06c0*/  @P3 LOP3.LUT R4, R4, R25, RZ, 0x3c, !PT ;  /* 0x0000001904043212 */ /* 0x000fe200078e3cff */
[----:B------:R-:W3:Y:S01]  /*06d0*/  @P5 LDG.E R22, desc[UR6][R14.64+0x6c] ;  /* 0x00006c060e165981 */ /* 0x000ee2000c1e1900 */
[----:B------:R-:W-:-:S03]  /*06e0*/  @P3 LOP3.LUT R8, R8, R23, RZ, 0x3c, !PT ;  /* 0x0000001708083212 */ /* 0x000fc600078e3cff */
[----:B------:R-:W3:Y:S04]  /*06f0*/  @P5 LDG.E R23, desc[UR6][R14.64+0x68] ;  /* 0x000068060e175981 */ /* 0x000ee8000c1e1900 */
[----:B------:R-:W3:Y:S01]  /*0700*/  @P5 LDG.E R25, desc[UR6][R14.64+0x70] ;  /* 0x000070060e195981 */ /* 0x000ee2000c1e1900 */
[----:B------:R-:W-:Y:S02]  /*0710*/  LOP3.LUT P0, RZ, R21, 0x80, RZ, 0xc0, !PT ;  /* 0x0000008015ff7812 */ /* 0x000fe4000780c0ff */
[----:B--2---:R-:W-:-:S11]  /*0720*/  @P5 LOP3.LUT R3, R3, R20, RZ, 0x3c, !PT ;  /* 0x0000001403035212 */ /* 0x004fd600078e3cff */
        /* <DEDUP_REMOVED lines=15> */
[----:B------:R-:W-:Y:S02]  /*0820*/  @P6 LOP3.LUT R5, R5, R26, RZ, 0x3c, !PT ;  /* 0x0000001a05056212 */ /* 0x000fe400078e3cff */
[----:B--2---:R-:W-:Y:S02]  /*0830*/  @P0 LOP3.LUT R3, R3, R20, RZ, 0x3c, !PT ;  /* 0x0000001403030212 */ /* 0x004fe400078e3cff */
[----:B----4-:R-:W-:Y:S02]  /*0840*/  @P0 LOP3.LUT R5, R5, R24, RZ, 0x3c, !PT ;  /* 0x0000001805050212 */ /* 0x010fe400078e3cff */
[----:B---3--:R-:W-:Y:S02]  /*0850*/  @P6 LOP3.LUT R9, R9, R18, RZ, 0x3c, !PT ;  /* 0x0000001209096212 */ /* 0x008fe400078e3cff */
[----:B------:R-:W-:Y:S02]  /*0860*/  @P6 LOP3.LUT R8, R8, R17, RZ, 0x3c, !PT ;  /* 0x0000001108086212 */ /* 0x000fe400078e3cff */
[----:B------:R-:W-:-:S02]  /*0870*/  @P6 LOP3.LUT R4, R4, R19, RZ, 0x3c, !PT ;  /* 0x0000001304046212 */ /* 0x000fc400078e3cff */
[----:B------:R-:W-:Y:S02]  /*0880*/  @P0 LOP3.LUT R9, R9, R22, RZ, 0x3c, !PT ;  /* 0x0000001609090212 */ /* 0x000fe400078e3cff */
[----:B------:R-:W-:Y:S02]  /*0890*/  @P0 LOP3.LUT R8, R8, R23, RZ, 0x3c, !PT ;  /* 0x0000001708080212 */ /* 0x000fe400078e3cff */
[----:B------:R-:W-:Y:S02]  /*08a0*/  @P0 LOP3.LUT R4, R4, R25, RZ, 0x3c, !PT ;  /* 0x0000001904040212 */ /* 0x000fe400078e3cff */
[----:B------:R-:W-:-:S13]  /*08b0*/  R2P PR, R21.B1, 0x7f ;  /* 0x0000007f15007804 */ /* 0x000fda0000001000 */
[----:B------:R-:W2:Y:S04]  /*08c0*/  @P0 LDG.E R18, desc[UR6][R14.64+0xa0] ;  /* 0x0000a0060e120981 */ /* 0x000ea8000c1e1900 */
[----:B------:R-:W3:Y:S04]  /*08d0*/  @P0 LDG.E R17, desc[UR6][R14.64+0xa4] ;  /* 0x0000a4060e110981 */ /* 0x000ee8000c1e1900 */
[----:B------:R-:W4:Y:S04]  /*08e0*/  @P0 LDG.E R20, desc[UR6][R14.64+0xa8] ;  /* 0x0000a8060e140981 */ /* 0x000f28000c1e1900 */
[----:B------:R-:W4:Y:S04]  /*08f0*/  @P0 LDG.E R19, desc[UR6][R14.64+0xac] ;  /* 0x0000ac060e130981 */ /* 0x000f28000c1e1900 */
[----:B------:R-:W4:Y:S04]  /*0900*/  @P0 LDG.E R22, desc[UR6][R14.64+0xb0] ;  /* 0x0000b0060e160981 */ /* 0x000f28000c1e1900 */
[----:B------:R-:W4:Y:S04]  /*0910*/  @P1 LDG.E R24, desc[UR6][R14.64+0xb4] ;  /* 0x0000b4060e181981 */ /* 0x000f28000c1e1900 */
[----:B------:R-:W4:Y:S04]  /*0920*/  @P1 LDG.E R26, desc[UR6][R14.64+0xbc] ;  /* 0x0000bc060e1a1981 */ /* 0x000f28000c1e1900 */
[----:B------:R-:W4:Y:S04]  /*0930*/  @P1 LDG.E R23, desc[UR6][R14.64+0xb8] ;  /* 0x0000b8060e171981 */ /* 0x000f28000c1e1900 */
[----:B------:R-:W4:Y:S04]  /*0940*/  @P1 LDG.E R28, desc[UR6][R14.64+0xc4] ;  /* 0x0000c4060e1c1981 */ /* 0x000f28000c1e1900 */
[----:B------:R-:W4:Y:S01]  /*0950*/  @P1 LDG.E R25, desc[UR6][R14.64+0xc0] ;  /* 0x0000c0060e191981 */ /* 0x000f22000c1e1900 */
[----:B--2---:R-:W-:-:S03]  /*0960*/  @P0 LOP3.LUT R3, R3, R18, RZ, 0x3c, !PT ;  /* 0x0000001203030212 */ /* 0x004fc600078e3cff */
[----:B------:R-:W2:Y:S01]  /*0970*/  @P2 LDG.E R18, desc[UR6][R14.64+0xc8] ;  /* 0x0000c8060e122981 */ /* 0x000ea2000c1e1900 */
[----:B---3--:R-:W-:-:S03]  /*0980*/  @P0 LOP3.LUT R8, R8, R17, RZ, 0x3c, !PT ;  /* 0x0000001108080212 */ /* 0x008fc600078e3cff */
[----:B------:R-:W3:Y:S01]  /*0990*/  @P2 LDG.E R17, desc[UR6][R14.64+0xcc] ;  /* 0x0000cc060e112981 */ /* 0x000ee2000c1e1900 */
[----:B----4-:R-:W-:-:S03]  /*09a0*/  @P0 LOP3.LUT R9, R9, R20, RZ, 0x3c, !PT ;  /* 0x0000001409090212 */ /* 0x010fc600078e3cff */
[----:B------:R-:W4:Y:S01]  /*09b0*/  @P3 LDG.E R20, desc[UR6][R14.64+0xec] ;  /* 0x0000ec060e143981 */ /* 0x000f22000c1e1900 */
[----:B------:R-:W-:-:S03]  /*09c0*/  @P0 LOP3.LUT R4, R4, R19, RZ, 0x3c, !PT ;  /* 0x0000001304040212 */ /* 0x000fc600078e3cff */
[----:B------:R-:W4:Y:S01]  /*09d0*/  @P2 LDG.E R19, desc[UR6][R14.64+0xd4] ;  /* 0x0000d4060e132981 */ /* 0x000f22000c1e1900 */
[----:B------:R-:W-:Y:S02]  /*09e0*/  @P0 LOP3.LUT R5, R5, R22, RZ, 0x3c, !PT ;  /* 0x0000001605050212 */ /* 0x000fe400078e3cff */
[----:B------:R-:W-:Y:S01]  /*09f0*/  LOP3.LUT P0, RZ, R21, 0x8000, RZ, 0xc0, !PT ;  /* 0x0000800015ff7812 */ /* 0x000fe2000780c0ff */
[----:B------:R-:W4:Y:S01]  /*0a00*/  @P2 LDG.E R22, desc[UR6][R14.64+0xd0] ;  /* 0x0000d0060e162981 */ /* 0x000f22000c1e1900 */
[----:B------:R-:W-:-:S03]  /*0a10*/  @P1 LOP3.LUT R3, R3, R24, RZ, 0x3c, !PT ;  /* 0x0000001803031212 */ /* 0x000fc600078e3cff */
[----:B------:R-:W4:Y:S01]  /*0a20*/  @P3 LDG.E R21, desc[UR6][R14.64+0xe0] ;  /* 0x0000e0060e153981 */ /* 0x000f22000c1e1900 */
[----:B------:R-:W-:-:S03]  /*0a30*/  @P1 LOP3.LUT R9, R9, R26, RZ, 0x3c, !PT ;  /* 0x0000001a09091212 */ /* 0x000fc600078e3cff */
[----:B------:R-:W4:Y:S01]  /*0a40*/  @P2 LDG.E R24, desc[UR6][R14.64+0xd8] ;  /* 0x0000d8060e182981 */ /* 0x000f22000c1e1900 */
[----:B------:R-:W-:-:S03]  /*0a50*/  @P1 LOP3.LUT R8, R8, R23, RZ, 0x3c, !PT ;  /* 0x0000001708081212 */ /* 0x000fc600078e3cff */
[----:B------:R-:W4:Y:S01]  /*0a60*/  @P3 LDG.E R26, desc[UR6][R14.64+0xdc] ;  /* 0x0000dc060e1a3981 */ /* 0x000f22000c1e1900 */
[----:B------:R-:W-:-:S03]  /*0a70*/  @P1 LOP3.LUT R5, R5, R28, RZ, 0x3c, !PT ;  /* 0x0000001c05051212 */ /* 0x000fc600078e3cff */
[----:B------:R-:W4:Y:S04]  /*0a80*/  @P3 LDG.E R28, desc[UR6][R14.64+0xe4] ;  /* 0x0000e4060e1c3981 */ /* 0x000f28000c1e1900 */
[----:B------:R-:W4:Y:S01]  /*0a90*/  @P3 LDG.E R23, desc[UR6][R14.64+0xe8] ;  /* 0x0000e8060e173981 */ /* 0x000f22000c1e1900 */
[----:B--2---:R-:W-:-:S03]  /*0aa0*/  @P2 LOP3.LUT R3, R3, R18, RZ, 0x3c, !PT ;  /* 0x0000001203032212 */ /* 0x004fc600078e3cff */
[----:B------:R-:W2:Y:S01]  /*0ab0*/  @P4 LDG.E R18, desc[UR6][R14.64+0xf0] ;  /* 0x0000f0060e124981 */ /* 0x000ea2000c1e1900 */
[----:B---3--:R-:W-:Y:S02]  /*0ac0*/  @P2 LOP3.LUT R8, R8, R17, RZ, 0x3c, !PT ;  /* 0x0000001108082212 */ /* 0x008fe400078e3cff */
[----:B------:R-:W-:Y:S01]  /*0ad0*/  @P1 LOP3.LUT R4, R4, R25, RZ, 0x3c, !PT ;  /* 0x0000001904041212 */ /* 0x000fe200078e3cff */
[----:B------:R-:W3:Y:S03]  /*0ae0*/  @P5 LDG.E R17, desc[UR6][R14.64+0x110] ;  /* 0x000110060e115981 */ /* 0x000ee6000c1e1900 */
[----:B----4-:R-:W-:Y:S02]  /*0af0*/  @P2 LOP3.LUT R4, R4, R19, RZ, 0x3c, !PT ;  /* 0x0000001304042212 */ /* 0x010fe400078e3cff */
[----:B------:R-:W4:Y:S01]  /*0b00*/  @P4 LDG.E R19, desc[UR6][R14.64+0xf4] ;  /* 0x0000f4060e134981 */ /* 0x000f22000c1e1900 */
        /* <DEDUP_REMOVED lines=12> */
[----:B--2---:R-:W-:-:S03]  /*0bd0*/  @P4 LOP3.LUT R3, R3, R18, RZ, 0x3c, !PT ;  /* 0x0000001203034212 */ /* 0x004fc600078e3cff */
[----:B------:R-:W2:Y:S01]  /*0be0*/  @P5 LDG.E R18, desc[UR6][R14.64+0x114] ;  /* 0x000114060e125981 */ /* 0x000ea2000c1e1900 */
[----:B------:R-:W-:-:S03]  /*0bf0*/  @P3 LOP3.LUT R5, R5, R20, RZ, 0x3c, !PT ;  /* 0x0000001405053212 */ /* 0x000fc600078e3cff */
[----:B------:R-:W2:Y:S01]  /*0c00*/  @P6 LDG.E R20, desc[UR6][R14.64+0x118] ;  /* 0x000118060e146981 */ /* 0x000ea2000c1e1900 */
[----:B----4-:R-:W-:-:S03]  /*0c10*/  @P4 LOP3.LUT R8, R8, R19, RZ, 0x3c, !PT ;  /* 0x0000001308084212 */ /* 0x010fc600078e3cff */
[----:B------:R-:W4:Y:S01]  /*0c20*/  @P6 LDG.E R19, desc[UR6][R14.64+0x11c] ;  /* 0x00011c060e136981 */ /* 0x000f22000c1e1900 */
[----:B---3--:R-:W-:-:S03]  /*0c30*/  @P4 LOP3.LUT R9, R9, R22, RZ, 0x3c, !PT ;  /* 0x0000001609094212 */ /* 0x008fc600078e3cff */
[----:B------:R-:W3:Y:S01]  /*0c40*/  @P6 LDG.E R22, desc[UR6][R14.64+0x120] ;  /* 0x000120060e166981 */ /* 0x000ee2000c1e1900 */
[----:B------:R-:W-:-:S03]  /*0c50*/  @P4 LOP3.LUT R4, R4, R21, RZ, 0x3c, !PT ;  /* 0x0000001504044212 */ /* 0x000fc600078e3cff */
[----:B------:R-:W3:Y:S01]  /*0c60*/  @P0 LDG.E R21, desc[UR6][R14.64+0x130] ;  /* 0x000130060e150981 */ /* 0x000ee2000c1e1900 */
[----:B------:R-:W-:Y:S02]  /*0c70*/  @P4 LOP3.LUT R5, R5, R24, RZ, 0x3c, !PT ;  /* 0x0000001805054212 */ /* 0x000fe400078e3cff */
[----:B------:R-:W-:Y:S01]  /*0c80*/  @P5 LOP3.LUT R4, R4, R17, RZ, 0x3c, !PT ;  /* 0x0000001104045212 */ /* 0x000fe200078e3cff */
[----:B------:R-:W3:Y:S01]  /*0c90*/  @P6 LDG.E R24, desc[UR6][R14.64+0x128] ;  /* 0x000128060e186981 */ /* 0x000ee2000c1e1900 */
[----:B------:R-:W-:-:S03]  /*0ca0*/  @P5 LOP3.LUT R3, R3, R26, RZ, 0x3c, !PT ;  /* 0x0000001a03035212 */ /* 0x000fc600078e3cff */
[----:B------:R-:W3:Y:S01]  /*0cb0*/  @P6 LDG.E R17, desc[UR6][R14.64+0x124] ;  /* 0x000124060e116981 */ /* 0x000ee2000c1e1900 */
[----:B------:R-:W-:-:S03]  /*0cc0*/  @P5 LOP3.LUT R9, R9, R28, RZ, 0x3c, !PT ;  /* 0x0000001c09095212 */ /* 0x000fc600078e3cff */
[----:B------:R-:W3:Y:S01]  /*0cd0*/  @P0 LDG.E R26, desc[UR6][R14.64+0x12c] ;  /* 0x00012c060e1a0981 */ /* 0x000ee2000c1e1900 */
[----:B------:R-:W-:-:S03]  /*0ce0*/  @P5 LOP3.LUT R8, R8, R23, RZ, 0x3c, !PT ;  /* 0x0000001708085212 */ /* 0x000fc600078e3cff */
[----:B------:R-:W3:Y:S04]  /*0cf0*/  @P0 LDG.E R28, desc[UR6][R14.64+0x13c] ;  /* 0x00013c060e1c0981 */ /* 0x000ee8000c1e1900 */
[----:B------:R-:W3:Y:S01]  /*0d00*/  @P0 LDG.E R23, desc[UR6][R14.64+0x138] ;  /* 0x000138060e170981 */ /* 0x000ee2000c1e1900 */
[----:B--2---:R-:W-:-:S03]  /*0d10*/  @P5 LOP3.LUT R5, R5, R18, RZ, 0x3c, !PT ;  /* 0x0000001205055212 */ /* 0x004fc600078e3cff */
[----:B------:R-:W2:Y:S01]  /*0d20*/  @P0 LDG.E R18, desc[UR6][R14.64+0x134] ;  /* 0x000134060e120981 */ /* 0x000ea2000c1e1900 */
[----:B------:R-:W-:-:S04]  /*0d30*/  UIADD3 UR4, UPT, UPT, UR4, 0x10, URZ ;  /* 0x0000001004047890 */ /* 0x000fc8000fffe0ff */
[----:B------:R-:W-:Y:S01]  /*0d40*/  UISETP.NE.AND UP0, UPT, UR4, 0x20, UPT ;  /* 0x000000200400788c */ /* 0x000fe2000bf05270 */
[----:B------:R-:W-:Y:S02]  /*0d50*/  @P6 LOP3.LUT R3, R3, R20, RZ, 0x3c, !PT ;  /* 0x0000001403036212 */ /* 0x000fe400078e3cff */
[----:B----4-:R-:W-:Y:S02]  /*0d60*/  @P6 LOP3.LUT R8, R8, R19, RZ, 0x3c, !PT ;  /* 0x0000001308086212 */ /* 0x010fe400078e3cff */
[----:B---3--:R-:W-:Y:S02]  /*0d70*/  @P6 LOP3.LUT R9, R9, R22, RZ, 0x3c, !PT ;  /* 0x0000001609096212 */ /* 0x008fe400078e3cff */
[----:B------:R-:W-:Y:S02]  /*0d80*/  @P0 LOP3.LUT R8, R8, R21, RZ, 0x3c, !PT ;  /* 0x0000001508080212 */ /* 0x000fe400078e3cff */
[----:B------:R-:W-:Y:S02]  /*0d90*/  @P6 LOP3.LUT R5, R5, R24, RZ, 0x3c, !PT ;  /* 0x0000001805056212 */ /* 0x000fe400078e3cff */
[----:B------:R-:W-:-:S02]  /*0da0*/  @P6 LOP3.LUT R4, R4, R17, RZ, 0x3c, !PT ;  /* 0x0000001104046212 */ /* 0x000fc400078e3cff */
[----:B------:R-:W-:Y:S02]  /*0db0*/  @P0 LOP3.LUT R3, R3, R26, RZ, 0x3c, !PT ;  /* 0x0000001a03030212 */ /* 0x000fe400078e3cff */
[----:B------:R-:W-:Y:S02]  /*0dc0*/  @P0 LOP3.LUT R5, R5, R28, RZ, 0x3c, !PT ;  /* 0x0000001c05050212 */ /* 0x000fe400078e3cff */
[----:B------:R-:W-:Y:S02]  /*0dd0*/  @P0 LOP3.LUT R4, R4, R23, RZ, 0x3c, !PT ;  /* 0x0000001704040212 */ /* 0x000fe400078e3cff */
[----:B--2---:R-:W-:Y:S01]  /*0de0*/  @P0 LOP3.LUT R9, R9, R18, RZ, 0x3c, !PT ;  /* 0x0000001209090212 */ /* 0x004fe200078e3cff */
[----:B------:R-:W-:Y:S06]  /*0df0*/  BRA.U UP0, `(.L_x_21) ;  /* 0xfffffff500487547 */ /* 0x000fec000b83ffff */
[----:B------:R-:W-:-:S05]  /*0e00*/  VIADD R2, R2, 0x1 ;  /* 0x0000000102027836 */ /* 0x000fca0000000000 */
[----:B------:R-:W-:-:S13]  /*0e10*/  ISETP.NE.AND P0, PT, R2, 0x5, PT ;  /* 0x000000050200780c */ /* 0x000fda0003f05270 */
[----:B------:R-:W-:Y:S05]  /*0e20*/  @P0 BRA `(.L_x_22) ;  /* 0xfffffff400300947 */ /* 0x000fea000383ffff */
[----:B------:R-:W-:Y:S01]  /*0e30*/  LOP3.LUT R2, R12, 0x3, RZ, 0xc0, !PT ;  /* 0x000000030c027812 */ /* 0x000fe200078ec0ff */
[----:B------:R0:W-:Y:S03]  /*0e40*/  STL.64 [R1+0x8], R8 ;  /* 0x0000080801007387 */ /* 0x0001e60000100a00 */
[----:B------:R-:W-:Y:S01]  /*0e50*/  ISETP.NE.U32.AND P0, PT, R2, 0x1, PT ;  /* 0x000000010200780c */ /* 0x000fe20003f05070 */
[----:B------:R0:W-:Y:S03]  /*0e60*/  STL.64 [R1+0x10], R4 ;  /* 0x0000100401007387 */ /* 0x0001e60000100a00 */
[----:B------:R-:W-:Y:S01]  /*0e70*/  ISETP.NE.AND.EX P0, PT, RZ, RZ, PT, P0 ;  /* 0x000000ffff00720c */ /* 0x000fe20003f05300 */
[----:B------:R0:W-:-:S12]  /*0e80*/  STL [R1+0x4], R3 ;  /* 0x0000040301007387 */ /* 0x0001d80000100800 */
[----:B0-----:R-:W-:Y:S05]  /*0e90*/  @!P0 BRA `(.L_x_20) ;  /* 0x0000001400f08947 */ /* 0x001fea0003800000 */
[----:B------:R-:W-:Y:S01]  /*0ea0*/  UMOV UR4, URZ ;  /* 0x000000ff00047c82 */ /* 0x000fe20008000000 */
[----:B------:R-:W-:Y:S01]  /*0eb0*/  CS2R R2, SRZ ;  /* 0x0000000000027805 */ /* 0x000fe2000001ff00 */
[----:B------:R-:W-:Y:S01]  /*0ec0*/  IMAD.MOV.U32 R4, RZ, RZ, RZ ;  /* 0x000000ffff047224 */ /* 0x000fe200078e00ff */
[----:B------:R-:W-:Y:S01]  /*0ed0*/  CS2R R8, SRZ ;  /* 0x0000000000087805 */ /* 0x000fe2000001ff00 */
[----:B------:R-:W-:-:S07]  /*0ee0*/  IMAD.U32 R5, RZ, RZ, UR4 ;  /* 0x00000004ff057e24 */ /* 0x000fce000f8e00ff */
.L_x_24:
[----:B------:R-:W-:-:S06]  /*0ef0*/  IMAD R16, R2, 0x4, R1 ;  /* 0x0000000402107824 */ /* 0x000fcc00078e0201 */
[----:B------:R-:W5:Y:S01]  /*0f00*/  LDL R16, [R16+0x4] ;  /* 0x0000040010107983 */ /* 0x000f620000100800 */
[----:B------:R-:W-:-:S05]  /*0f10*/  UMOV UR4, URZ ;  /* 0x000000ff00047c82 */ /* 0x000fca0008000000 */
.L_x_23:
        /* <DEDUP_REMOVED lines=180> */
[----:B------:R0:W-:Y:S03]  /*1a60*/  STL [R1+0x4], R3 ;  /* 0x0000040301007387 */ /* 0x0001e60000100800 */
[----:B------:R-:W-:Y:S01]  /*1a70*/  ISETP.NE.AND.EX P0, PT, RZ, RZ, PT, P0 ;  /* 0x000000ffff00720c */ /* 0x000fe20003f05300 */
[----:B------:R0:W-:-:S12]  /*1a80*/  STL.64 [R1+0x10], R4 ;  /* 0x0000100401007387 */ /* 0x0001d80000100a00 */
[----:B0-----:R-:W-:Y:S05]  /*1a90*/  @P0 BRA `(.L_x_20) ;  /* 0x0000000800f00947 */ /* 0x001fea0003800000 */
[----:B------:R-:W-:Y:S01]  /*1aa0*/  UMOV UR4, URZ ;  /* 0x000000ff00047c82 */ /* 0x000fe20008000000 */
[----:B------:R-:W-:Y:S01]  /*1ab0*/  CS2R R2, SRZ ;  /* 0x0000000000027805 */ /* 0x000fe2000001ff00 */
[----:B------:R-:W-:Y:S01]  /*1ac0*/  IMAD.MOV.U32 R4, RZ, RZ, RZ ;  /* 0x000000ffff047224 */ /* 0x000fe200078e00ff */
[----:B------:R-:W-:Y:S01]  /*1ad0*/  CS2R R8, SRZ ;  /* 0x0000000000087805 */ /* 0x000fe2000001ff00 */
[----:B------:R-:W-:-:S07]  /*1ae0*/  IMAD.U32 R5, RZ, RZ, UR4 ;  /* 0x00000004ff057e24 */ /* 0x000fce000f8e00ff */
.L_x_26:
[----:B------:R-:W-:-:S06]  /*1af0*/  IMAD R16, R2, 0x4, R1 ;  /* 0x0000000402107824 */ /* 0x000fcc00078e0201 */
[----:B------:R-:W5:Y:S01]  /*1b00*/  LDL R16, [R16+0x4] ;  /* 0x0000040010107983 */ /* 0x000f620000100800 */
[----:B------:R-:W-:-:S05]  /*1b10*/  UMOV UR4, URZ ;  /* 0x000000ff00047c82 */ /* 0x000fca0008000000 */
.L_x_25:
        /* <DEDUP_REMOVED lines=177> */
[----:B------:R0:W-:Y:S04]  /*2630*/  STL.64 [R1+0x8], R8 ;  /* 0x0000080801007387 */ /* 0x0001e80000100a00 */
[----:B------:R0:W-:Y:S04]  /*2640*/  STL [R1+0x4], R3 ;  /* 0x0000040301007387 */ /* 0x0001e80000100800 */
[----:B------:R0:W-:Y:S02]  /*2650*/  STL.64 [R1+0x10], R4 ;  /* 0x0000100401007387 */ /* 0x0001e40000100a00 */
.L_x_20:
[----:B------:R-:W-:Y:S05]  /*2660*/  BSYNC.RECONVERGENT B1 ;  /* 0x0000000000017941 */ /* 0x000fea0003800200 */
.L_x_19:
[C---:B------:R-:W-:Y:S01]  /*2670*/  ISETP.GT.U32.AND P0, PT, R12.reuse, 0x3, PT ;  /* 0x000000030c00780c */ /* 0x040fe20003f04070 */
[----:B------:R-:W-:Y:S01]  /*2680*/  VIADD R13, R13, 0x1 ;  /* 0x000000010d0d7836 */ /* 0x000fe20000000000 */
[--C-:B------:R-:W-:Y:S02]  /*2690*/  SHF.R.U64 R12, R12, 0x2, R7.reuse ;  /* 0x000000020c0c7819 */ /* 0x100fe40000001207 */
[----:B------:R-:W-:Y:S02]  /*26a0*/  ISETP.GT.U32.AND.EX P0, PT, R7, RZ, PT, P0 ;  /* 0x000000ff0700720c */ /* 0x000fe40003f04100 */
[----:B------:R-:W-:-:S11]  /*26b0*/  SHF.R.U32.HI R7, RZ, 0x2, R7 ;  /* 0x00000002ff077819 */ /* 0x000fd60000011607 */
[----:B------:R-:W-:Y:S05]  /*26c0*/  @P0 BRA `(.L_x_27) ;  /* 0xffffffd800e00947 */ /* 0x000fea000383ffff */
.L_x_18:
[----:B------:R-:W-:Y:S05]  /*26d0*/  BSYNC.RECONVERGENT B0 ;  /* 0x0000000000007941 */ /* 0x000fea0003800200 */
.L_x_17:
[----:B0-----:R-:W0:Y:S01]  /*26e0*/  LDC.64 R8, c[0x0][0x390] ;  /* 0x0000e400ff087b82 */ /* 0x001e220000000a00 */
[----:B------:R-:W-:Y:S01]  /*26f0*/  SHF.R.U32.HI R2, RZ, 0x2, R3 ;  /* 0x00000002ff027819 */ /* 0x000fe20000011603 */
[----:B------:R-:W1:Y:S03]  /*2700*/  LDCU.64 UR4, c[0x0][0x380] ;  /* 0x00007000ff0477ac */ /* 0x000e660008000a00 */
[----:B------:R-:W-:Y:S01]  /*2710*/  LOP3.LUT R2, R2, R3, RZ, 0x3c, !PT ;  /* 0x0000000302027212 */ /* 0x000fe200078e3cff */
[----:B------:R-:W-:-:S04]  /*2720*/  IMAD.SHL.U32 R3, R5, 0x10, RZ ;  /* 0x0000001005037824 */ /* 0x000fc800078e00ff */
[----:B------:R-:W-:-:S05]  /*2730*/  IMAD.SHL.U32 R4, R2, 0x2, RZ ;  /* 0x0000000202047824 */ /* 0x000fca00078e00ff */
[----:B------:R-:W-:Y:S01]  /*2740*/  LOP3.LUT R4, R2, R4, R3, 0x96, !PT ;  /* 0x0000000402047212 */ /* 0x000fe200078e9603 */
[----:B------:R-:W-:-:S03]  /*2750*/  IMAD.MOV.U32 R3, RZ, RZ, 0x2f800000 ;  /* 0x2f800000ff037424 */ /* 0x000fc600078e00ff */
[----:B------:R-:W-:Y:S02]  /*2760*/  LOP3.LUT R4, R4, R5, RZ, 0x3c, !PT ;  /* 0x0000000504047212 */ /* 0x000fe400078e3cff */
[----:B-1----:R-:W-:Y:S02]  /*2770*/  IADD3 R6, P1, PT, R6, UR4, RZ ;  /* 0x0000000406067c10 */ /* 0x002fe4000ff3e0ff */
[----:B0-----:R-:W-:Y:S02]  /*2780*/  LOP3.LUT R8, R8, 0xaad26b49, RZ, 0x3c, !PT ;  /* 0xaad26b4908087812 */ /* 0x001fe400078e3cff */
[----:B------:R-:W-:Y:S02]  /*2790*/  LOP3.LUT R9, R9, 0xf7dcefdd, RZ, 0x3c, !PT ;  /* 0xf7dcefdd09097812 */ /* 0x000fe400078e3cff */
[----:B------:R-:W-:Y:S01]  /*27a0*/  IADD3.X R7, PT, PT, R0, UR5, RZ, P1, !PT ;  /* 0x0000000500077c10 */ /* 0x000fe20008ffe4ff */
[----:B------:R-:W-:Y:S02]  /*27b0*/  IMAD R8, R8, 0x4182bed5, RZ ;  /* 0x4182bed508087824 */ /* 0x000fe400078e02ff */
[----:B------:R-:W-:-:S05]  /*27c0*/  IMAD R9, R9, -0x658354e5, RZ ;  /* 0x9a7cab1b09097824 */ /* 0x000fca00078e02ff */
[----:B------:R-:W-:-:S04]  /*27d0*/  IADD3 R9, PT, PT, R8, 0x64f0c9, R9 ;  /* 0x0064f0c908097810 */ /* 0x000fc80007ffe009 */
[----:B------:R-:W-:-:S04]  /*27e0*/  IADD3 R4, PT, PT, R9, 0x587c5, R4 ;  /* 0x000587c509047810 */ /* 0x000fc80007ffe004 */
[----:B------:R-:W-:-:S05]  /*27f0*/  I2FP.F32.U32 R4, R4 ;  /* 0x0000000400047245 */ /* 0x000fca0000201000 */
[----:B------:R-:W-:-:S05]  /*2800*/  FFMA R4, R4, R3, 1.1641532182693481445e-10 ;  /* 0x2f00000004047423 */ /* 0x000fca0000000003 */
[----:B------:R-:W-:-:S04]  /*2810*/  FSETP.GEU.AND P0, PT, R4, 0.30000001192092895508, PT ;  /* 0x3e99999a0400780b */ /* 0x000fc80003f0e000 */
[----:B------:R-:W-:-:S05]  /*2820*/  SEL R3, RZ, 0x1, P0 ;  /* 0x00000001ff037807 */ /* 0x000fca0000000000 */
[----:B------:R-:W-:Y:S01]  /*2830*/  STG.E.U8 desc[UR6][R6.64], R3 ;  /* 0x0000000306007986 */ /* 0x000fe2000c101106 */
[----:B------:R-:W-:Y:S05]  /*2840*/  EXIT ;  /* 0x000000000000794d */ /* 0x000fea0003800000 */
.L_x_28:
        /* <DEDUP_REMOVED lines=11> */
.L_x_30:


//--------------------- .nv.global.init           --------------------------
	.section	.nv.global.init,"aw",@progbits
	.align	4
.nv.global.init:
	.type		mrg32k3aM1SubSeq,@object
	.size		mrg32k3aM1SubSeq,(mrg32k3aM2SubSeq - mrg32k3aM1SubSeq)
mrg32k3aM1SubSeq:
        /*0000*/ 	.byte	0x0b, 0xcc, 0xee, 0x04, 0x73, 0x29, 0x8b, 0x6f, 0xf6, 0x53, 0x03, 0xf6, 0x23, 0xf6, 0xea, 0xda
        /* <DEDUP_REMOVED lines=125> */
	.type		mrg32k3aM2SubSeq,@object
	.size		mrg32k3aM2SubSeq,(mrg32k3aM1 - mrg32k3aM2SubSeq)
mrg32k3aM2SubSeq:
        /* <DEDUP_REMOVED lines=126> */
	.type		mrg32k3aM1,@object
	.size		mrg32k3aM1,(mrg32k3aM1Seq - mrg32k3aM1)
mrg32k3aM1:
        /* <DEDUP_REMOVED lines=144> */
	.type		mrg32k3aM1Seq,@object
	.size		mrg32k3aM1Seq,(mrg32k3aM2 - mrg32k3aM1Seq)
mrg32k3aM1Seq:
        /* <DEDUP_REMOVED lines=144> */
	.type		mrg32k3aM2,@object
	.size		mrg32k3aM2,(mrg32k3aM2Seq - mrg32k3aM2)
mrg32k3aM2:
        /* <DEDUP_REMOVED lines=144> */
	.type		mrg32k3aM2Seq,@object
	.size		mrg32k3aM2Seq,(precalc_xorwow_matrix - mrg32k3aM2Seq)
mrg32k3aM2Seq:
        /* <DEDUP_REMOVED lines=144> */
	.type		precalc_xorwow_matrix,@object
	.size		precalc_xorwow_matrix,(precalc_xorwow_offset_matrix - precalc_xorwow_matrix)
precalc_xorwow_matrix:
        /* <DEDUP_REMOVED lines=6400> */
	.type		precalc_xorwow_offset_matrix,@object
	.size		precalc_xorwow_offset_matrix,(.L_1 - precalc_xorwow_offset_matrix)
precalc_xorwow_offset_matrix:
        /* <DEDUP_REMOVED lines=6400> */
.L_1:


//--------------------- .nv.shared._Z16gameOfLifeKernelPKhPhii --------------------------
	.section	.nv.shared._Z16gameOfLifeKernelPKhPhii,"aw",@nobits
	.sectionflags	@""
.nv.shared._Z16gameOfLifeKernelPKhPhii:
	.zero		1348


//--------------------- .nv.shared.reserved.0     --------------------------
	.section	.nv.shared.reserved.0,"aw",@nobits
	.weak		__nv_reservedSMEM_offset_0_alias
	.size		__nv_reservedSMEM_offset_0_alias, 0, 64
	.other		__nv_reservedSMEM_offset_0_alias,@"STO_CUDA_RESERVED_SHARED STV_DEFAULT"
__nv_reservedSMEM_offset_0_alias:
	.zero		0
	.zero		64


//--------------------- .nv.constant0._Z16gameOfLifeKernelPKhPhii --------------------------
	.section	.nv.constant0._Z16gameOfLifeKernelPKhPhii,"a",@progbits
	.sectionflags	@""
	.align	4
.nv.constant0._Z16gameOfLifeKernelPKhPhii:
	.zero		920


//--------------------- .nv.constant0._Z14initGridKernelPhiim --------------------------
	.section	.nv.constant0._Z14initGridKernelPhiim,"a",@progbits
	.sectionflags	@""
	.align	4
.nv.constant0._Z14initGridKernelPhiim:
	.zero		920


//--------------------- SYMBOLS --------------------------

	.type		.nv.reservedSmem.offset0,@object
	.size		.nv.reservedSmem.offset0,0x4
	.type		.nv.reservedSmem.cap,@object
	.size		.nv.reservedSmem.cap,0x4
